//
// Generated by NVIDIA NVVM Compiler
//
// Compiler Build ID: CL-36424714
// Cuda compilation tools, release 13.0, V13.0.88
// Based on NVVM 20.0.0
//

.version 9.0
.target sm_100
.address_size 64

	// .globl	_Z26computeDisplacementKernel2PKfS0_Piii

.visible .entry _Z26computeDisplacementKernel2PKfS0_Piii(
	.param .u64 .ptr .align 1 _Z26computeDisplacementKernel2PKfS0_Piii_param_0,
	.param .u64 .ptr .align 1 _Z26computeDisplacementKernel2PKfS0_Piii_param_1,
	.param .u64 .ptr .align 1 _Z26computeDisplacementKernel2PKfS0_Piii_param_2,
	.param .u32 _Z26computeDisplacementKernel2PKfS0_Piii_param_3,
	.param .u32 _Z26computeDisplacementKernel2PKfS0_Piii_param_4
)
{
	.reg .pred 	%p<4>;
	.reg .b32 	%r<14>;
	.reg .b32 	%f<13>;
	.reg .b64 	%rd<8>;

	ld.param.u64 	%rd2, [_Z26computeDisplacementKernel2PKfS0_Piii_param_0];
	ld.param.u64 	%rd3, [_Z26computeDisplacementKernel2PKfS0_Piii_param_2];
	ld.param.u32 	%r5, [_Z26computeDisplacementKernel2PKfS0_Piii_param_3];
	ld.param.u32 	%r4, [_Z26computeDisplacementKernel2PKfS0_Piii_param_4];
	mov.u32 	%r6, %ctaid.x;
	mov.u32 	%r7, %ntid.x;
	mov.u32 	%r8, %tid.x;
	mad.lo.s32 	%r1, %r6, %r7, %r8;
	setp.ge.s32 	%p1, %r1, %r5;
	@%p1 bra 	$L__BB0_5;
	cvta.to.global.u64 	%rd4, %rd3;
	cvta.to.global.u64 	%rd5, %rd2;
	shl.b32 	%r9, %r1, 1;
	mul.wide.s32 	%rd6, %r9, 4;
	add.s64 	%rd7, %rd5, %rd6;
	ld.global.f32 	%f1, [%rd7];
	ld.global.f32 	%f2, [%rd7+4];
	cvt.rn.f32.s32 	%f3, %r4;
	mul.f32 	%f4, %f1, %f3;
	mul.f32 	%f5, %f2, %f3;
	mov.f32 	%f6, 0f3F000000;
	copysign.f32 	%f7, %f4, %f6;
	add.rz.f32 	%f8, %f4, %f7;
	cvt.rzi.f32.f32 	%f9, %f8;
	cvt.rzi.s32.f32 	%r10, %f9;
	rem.s32 	%r2, %r10, %r4;
	add.s64 	%rd1, %rd4, %rd6;
	st.global.u32 	[%rd1], %r2;
	copysign.f32 	%f10, %f5, %f6;
	add.rz.f32 	%f11, %f5, %f10;
	cvt.rzi.f32.f32 	%f12, %f11;
	cvt.rzi.s32.f32 	%r11, %f12;
	rem.s32 	%r3, %r11, %r4;
	st.global.u32 	[%rd1+4], %r3;
	setp.gt.s32 	%p2, %r2, -1;
	@%p2 bra 	$L__BB0_3;
	add.s32 	%r12, %r2, %r4;
	st.global.u32 	[%rd1], %r12;
$L__BB0_3:
	setp.gt.s32 	%p3, %r3, -1;
	@%p3 bra 	$L__BB0_5;
	add.s32 	%r13, %r3, %r4;
	st.global.u32 	[%rd1+4], %r13;
$L__BB0_5:
	ret;

}
	// .globl	_Z21medianAndShiftKernel2PKhPKiPfS3_Phiiii
.visible .entry _Z21medianAndShiftKernel2PKhPKiPfS3_Phiiii(
	.param .u64 .ptr .align 1 _Z21medianAndShiftKernel2PKhPKiPfS3_Phiiii_param_0,
	.param .u64 .ptr .align 1 _Z21medianAndShiftKernel2PKhPKiPfS3_Phiiii_param_1,
	.param .u64 .ptr .align 1 _Z21medianAndShiftKernel2PKhPKiPfS3_Phiiii_param_2,
	.param .u64 .ptr .align 1 _Z21medianAndShiftKernel2PKhPKiPfS3_Phiiii_param_3,
	.param .u64 .ptr .align 1 _Z21medianAndShiftKernel2PKhPKiPfS3_Phiiii_param_4,
	.param .u32 _Z21medianAndShiftKernel2PKhPKiPfS3_Phiiii_param_5,
	.param .u32 _Z21medianAndShiftKernel2PKhPKiPfS3_Phiiii_param_6,
	.param .u32 _Z21medianAndShiftKernel2PKhPKiPfS3_Phiiii_param_7,
	.param .u32 _Z21medianAndShiftKernel2PKhPKiPfS3_Phiiii_param_8
)
{
	.reg .pred 	%p<23>;
	.reg .b16 	%rs<11>;
	.reg .b32 	%r<106>;
	.reg .b32 	%f<37>;
	.reg .b64 	%rd<37>;

	ld.param.u64 	%rd13, [_Z21medianAndShiftKernel2PKhPKiPfS3_Phiiii_param_0];
	ld.param.u64 	%rd14, [_Z21medianAndShiftKernel2PKhPKiPfS3_Phiiii_param_1];
	ld.param.u64 	%rd11, [_Z21medianAndShiftKernel2PKhPKiPfS3_Phiiii_param_3];
	ld.param.u64 	%rd12, [_Z21medianAndShiftKernel2PKhPKiPfS3_Phiiii_param_4];
	ld.param.u32 	%r50, [_Z21medianAndShiftKernel2PKhPKiPfS3_Phiiii_param_5];
	ld.param.u32 	%r51, [_Z21medianAndShiftKernel2PKhPKiPfS3_Phiiii_param_6];
	ld.param.u32 	%r52, [_Z21medianAndShiftKernel2PKhPKiPfS3_Phiiii_param_7];
	ld.param.u32 	%r53, [_Z21medianAndShiftKernel2PKhPKiPfS3_Phiiii_param_8];
	cvta.to.global.u64 	%rd1, %rd13;
	cvta.to.global.u64 	%rd2, %rd14;
	mov.u32 	%r54, %ctaid.x;
	mov.u32 	%r55, %ntid.x;
	mov.u32 	%r56, %tid.x;
	mad.lo.s32 	%r1, %r54, %r55, %r56;
	mov.u32 	%r57, %ctaid.y;
	mov.u32 	%r58, %ntid.y;
	mov.u32 	%r59, %tid.y;
	mad.lo.s32 	%r60, %r57, %r58, %r59;
	mul.lo.s32 	%r3, %r53, %r51;
	setp.ge.s32 	%p1, %r1, %r3;
	mul.lo.s32 	%r61, %r53, %r52;
	setp.ge.s32 	%p2, %r60, %r61;
	or.pred  	%p3, %p1, %p2;
	@%p3 bra 	$L__BB1_26;
	div.s32 	%r6, %r1, %r53;
	mul.lo.s32 	%r63, %r6, %r53;
	sub.s32 	%r4, %r1, %r63;
	div.s32 	%r64, %r60, %r53;
	mul.lo.s32 	%r65, %r64, %r53;
	sub.s32 	%r5, %r60, %r65;
	setp.ge.s32 	%p4, %r6, %r51;
	setp.ge.s32 	%p5, %r64, %r52;
	or.pred  	%p6, %p4, %p5;
	@%p6 bra 	$L__BB1_26;
	mad.lo.s32 	%r8, %r3, %r60, %r1;
	setp.lt.s32 	%p7, %r50, 1;
	mov.b32 	%r95, 0;
	mov.f32 	%f29, 0f00000000;
	@%p7 bra 	$L__BB1_24;
	mad.lo.s32 	%r69, %r5, %r53, %r4;
	cvt.s64.s32 	%rd15, %r69;
	cvta.to.global.u64 	%rd16, %rd12;
	add.s64 	%rd3, %rd16, %rd15;
	and.b32  	%r9, %r50, 3;
	setp.lt.u32 	%p8, %r50, 4;
	mov.f32 	%f29, 0f00000000;
	mov.b32 	%r99, 0;
	mov.u32 	%r95, %r99;
	@%p8 bra 	$L__BB1_18;
	and.b32  	%r99, %r50, 2147483644;
	neg.s32 	%r92, %r99;
	mad.lo.s32 	%r71, %r52, 3, %r64;
	mad.lo.s32 	%r91, %r51, %r71, %r6;
	mul.lo.s32 	%r72, %r52, %r51;
	shl.b32 	%r13, %r72, 2;
	shl.b32 	%r73, %r52, 1;
	add.s32 	%r74, %r64, %r73;
	mad.lo.s32 	%r90, %r51, %r74, %r6;
	add.s32 	%r75, %r64, %r52;
	mad.lo.s32 	%r89, %r51, %r75, %r6;
	mad.lo.s32 	%r88, %r64, %r51, %r6;
	add.s64 	%rd35, %rd2, 16;
	mov.f32 	%f29, 0f00000000;
	mov.b32 	%r95, 0;
$L__BB1_5:
	ld.global.u32 	%r76, [%rd35+-16];
	setp.ne.s32 	%p9, %r76, %r4;
	@%p9 bra 	$L__BB1_8;
	ld.global.u32 	%r77, [%rd35+-12];
	setp.ne.s32 	%p10, %r77, %r5;
	@%p10 bra 	$L__BB1_8;
	cvt.s64.s32 	%rd17, %r88;
	add.s64 	%rd18, %rd1, %rd17;
	ld.global.u8 	%rs1, [%rd18];
	cvt.rn.f32.u16 	%f20, %rs1;
	add.f32 	%f29, %f29, %f20;
	add.s32 	%r95, %r95, 1;
	mov.b16 	%rs2, 1;
	st.global.u8 	[%rd3], %rs2;
$L__BB1_8:
	ld.global.u32 	%r78, [%rd35+-8];
	setp.ne.s32 	%p11, %r78, %r4;
	@%p11 bra 	$L__BB1_11;
	ld.global.u32 	%r79, [%rd35+-4];
	setp.ne.s32 	%p12, %r79, %r5;
	@%p12 bra 	$L__BB1_11;
	cvt.s64.s32 	%rd19, %r89;
	add.s64 	%rd20, %rd1, %rd19;
	ld.global.u8 	%rs3, [%rd20];
	cvt.rn.f32.u16 	%f21, %rs3;
	add.f32 	%f29, %f29, %f21;
	add.s32 	%r95, %r95, 1;
	mov.b16 	%rs4, 1;
	st.global.u8 	[%rd3], %rs4;
$L__BB1_11:
	ld.global.u32 	%r80, [%rd35];
	setp.ne.s32 	%p13, %r80, %r4;
	@%p13 bra 	$L__BB1_14;
	ld.global.u32 	%r81, [%rd35+4];
	setp.ne.s32 	%p14, %r81, %r5;
	@%p14 bra 	$L__BB1_14;
	cvt.s64.s32 	%rd21, %r90;
	add.s64 	%rd22, %rd1, %rd21;
	ld.global.u8 	%rs5, [%rd22];
	cvt.rn.f32.u16 	%f22, %rs5;
	add.f32 	%f29, %f29, %f22;
	add.s32 	%r95, %r95, 1;
	mov.b16 	%rs6, 1;
	st.global.u8 	[%rd3], %rs6;
$L__BB1_14:
	ld.global.u32 	%r82, [%rd35+8];
	setp.ne.s32 	%p15, %r82, %r4;
	@%p15 bra 	$L__BB1_17;
	ld.global.u32 	%r83, [%rd35+12];
	setp.ne.s32 	%p16, %r83, %r5;
	@%p16 bra 	$L__BB1_17;
	cvt.s64.s32 	%rd23, %r91;
	add.s64 	%rd24, %rd1, %rd23;
	ld.global.u8 	%rs7, [%rd24];
	cvt.rn.f32.u16 	%f23, %rs7;
	add.f32 	%f29, %f29, %f23;
	add.s32 	%r95, %r95, 1;
	mov.b16 	%rs8, 1;
	st.global.u8 	[%rd3], %rs8;
$L__BB1_17:
	add.s32 	%r92, %r92, 4;
	add.s32 	%r91, %r91, %r13;
	add.s32 	%r90, %r90, %r13;
	add.s32 	%r89, %r89, %r13;
	add.s32 	%r88, %r88, %r13;
	add.s64 	%rd35, %rd35, 32;
	setp.ne.s32 	%p17, %r92, 0;
	@%p17 bra 	$L__BB1_5;
$L__BB1_18:
	setp.eq.s32 	%p18, %r9, 0;
	@%p18 bra 	$L__BB1_24;
	mad.lo.s32 	%r84, %r99, %r52, %r64;
	mad.lo.s32 	%r102, %r51, %r84, %r6;
	mul.lo.s32 	%r40, %r52, %r51;
	mul.wide.u32 	%rd25, %r99, 8;
	add.s64 	%rd26, %rd25, %rd2;
	add.s64 	%rd36, %rd26, 4;
	neg.s32 	%r101, %r9;
$L__BB1_20:
	.pragma "nounroll";
	ld.global.u32 	%r85, [%rd36+-4];
	setp.ne.s32 	%p19, %r85, %r4;
	@%p19 bra 	$L__BB1_23;
	ld.global.u32 	%r86, [%rd36];
	setp.ne.s32 	%p20, %r86, %r5;
	@%p20 bra 	$L__BB1_23;
	cvt.s64.s32 	%rd27, %r102;
	add.s64 	%rd28, %rd1, %rd27;
	ld.global.u8 	%rs9, [%rd28];
	cvt.rn.f32.u16 	%f24, %rs9;
	add.f32 	%f29, %f29, %f24;
	add.s32 	%r95, %r95, 1;
	mov.b16 	%rs10, 1;
	st.global.u8 	[%rd3], %rs10;
$L__BB1_23:
	add.s32 	%r102, %r102, %r40;
	add.s64 	%rd36, %rd36, 8;
	add.s32 	%r101, %r101, 1;
	setp.ne.s32 	%p21, %r101, 0;
	@%p21 bra 	$L__BB1_20;
$L__BB1_24:
	setp.lt.s32 	%p22, %r95, 1;
	@%p22 bra 	$L__BB1_26;
	ld.param.u64 	%rd34, [_Z21medianAndShiftKernel2PKhPKiPfS3_Phiiii_param_2];
	cvt.rn.f32.u32 	%f25, %r95;
	div.rn.f32 	%f26, %f29, %f25;
	cvta.to.global.u64 	%rd29, %rd34;
	mul.wide.s32 	%rd30, %r8, 4;
	add.s64 	%rd31, %rd29, %rd30;
	st.global.f32 	[%rd31], %f26;
	cvta.to.global.u64 	%rd32, %rd11;
	add.s64 	%rd33, %rd32, %rd30;
	mov.b32 	%r87, 1065353216;
	st.global.u32 	[%rd33], %r87;
$L__BB1_26:
	ret;

}


// ===== COMPILED SASS (sm_100) =====

	.target	sm_100

	.elftype	@"ET_EXEC"


//--------------------- .note.nv.tkinfo           --------------------------
	.section	.note.nv.tkinfo,"",@"SHT_NOTE"
	.sectionflags	@"SHF_NOTE_NV_TKINFO"
	.tkinfo
        /*0018*/ 	.word	0x00000002
        /*0030*/ 	.string	""
        /*0030*/ 	.string	"ptxas"
        /*0030*/ 	.string	"Cuda compilation tools, release 13.0, V13.0.88"
        /*0030*/ 	.string	"Build cuda_13.0.r13.0/compiler.36424714_0"
        /*0030*/ 	.string	"-arch sm_100 -m 64 "



//--------------------- .note.nv.cuinfo           --------------------------
	.section	.note.nv.cuinfo,"",@"SHT_NOTE"
	.sectionflags	@"SHF_NOTE_NV_CUINFO"
        /*0018*/ 	.short	0x0002
        /*001a*/ 	.short	0x0064
        /*001c*/ 	.short	0x0082
	.zero		2


//--------------------- .nv.info                  --------------------------
	.section	.nv.info,"",@"SHT_CUDA_INFO"
	.align	4


	//----- nvinfo : EIATTR_REGCOUNT
	.align		4
        /*0000*/ 	.byte	0x04, 0x2f
        /*0002*/ 	.short	(.L_1 - .L_0)
	.align		4
.L_0:
        /*0004*/ 	.word	index@(_Z26computeDisplacementKernel2PKfS0_Piii)
        /*0008*/ 	.word	0x0000000e


	//----- nvinfo : EIATTR_FRAME_SIZE
	.align		4
.L_1:
        /*000c*/ 	.byte	0x04, 0x11
        /*000e*/ 	.short	(.L_3 - .L_2)
	.align		4
.L_2:
        /*0010*/ 	.word	index@(_Z26computeDisplacementKernel2PKfS0_Piii)
        /*0014*/ 	.word	0x00000000


	//----- nvinfo : EIATTR_REGCOUNT
	.align		4
.L_3:
        /*0018*/ 	.byte	0x04, 0x2f
        /*001a*/ 	.short	(.L_5 - .L_4)
	.align		4
.L_4:
        /*001c*/ 	.word	index@(_Z21medianAndShiftKernel2PKhPKiPfS3_Phiiii)
        /*0020*/ 	.word	0x00000019


	//----- nvinfo : EIATTR_FRAME_SIZE
	.align		4
.L_5:
        /*0024*/ 	.byte	0x04, 0x11
        /*0026*/ 	.short	(.L_7 - .L_6)
	.align		4
.L_6:
        /*0028*/ 	.word	index@($__internal_0_$__cuda_sm3x_div_rn_noftz_f32_slowpath)
        /*002c*/ 	.word	0x00000000


	//----- nvinfo : EIATTR_FRAME_SIZE
	.align		4
.L_7:
        /*0030*/ 	.byte	0x04, 0x11
        /*0032*/ 	.short	(.L_9 - .L_8)
	.align		4
.L_8:
        /*0034*/ 	.word	index@(_Z21medianAndShiftKernel2PKhPKiPfS3_Phiiii)
        /*0038*/ 	.word	0x00000000


	//----- nvinfo : EIATTR_MIN_STACK_SIZE
	.align		4
.L_9:
        /*003c*/ 	.byte	0x04, 0x12
        /*003e*/ 	.short	(.L_11 - .L_10)
	.align		4
.L_10:
        /*0040*/ 	.word	index@(_Z21medianAndShiftKernel2PKhPKiPfS3_Phiiii)
        /*0044*/ 	.word	0x00000000


	//----- nvinfo : EIATTR_MIN_STACK_SIZE
	.align		4
.L_11:
        /*0048*/ 	.byte	0x04, 0x12
        /*004a*/ 	.short	(.L_13 - .L_12)
	.align		4
.L_12:
        /*004c*/ 	.word	index@(_Z26computeDisplacementKernel2PKfS0_Piii)
        /*0050*/ 	.word	0x00000000
.L_13:


//--------------------- .nv.compat                --------------------------
	.section	.nv.compat,"",@"SHT_CUDA_COMPAT_INFO"
	.align	4
        /*0000*/ 	.byte	0x02, 0x09, 0x00, 0x00, 0x02, 0x02, 0x01, 0x00, 0x02, 0x05, 0x05, 0x00, 0x03, 0x07, 0x01, 0x01
        /*0010*/ 	.byte	0x02, 0x03, 0x00, 0x00, 0x02, 0x06, 0x01, 0x00, 0x04, 0x0b, 0x08, 0x00, 0x01, 0x00, 0x00, 0x00
        /*0020*/ 	.byte	0x00, 0x00, 0x00, 0x00


//--------------------- .nv.info._Z21medianAndShiftKernel2PKhPKiPfS3_Phiiii --------------------------
	.section	.nv.info._Z21medianAndShiftKernel2PKhPKiPfS3_Phiiii,"",@"SHT_CUDA_INFO"
	.sectionflags	@""
	.align	4


	//----- nvinfo : EIATTR_CUDA_API_VERSION
	.align		4
        /*0000*/ 	.byte	0x04, 0x37
        /*0002*/ 	.short	(.L_15 - .L_14)
.L_14:
        /*0004*/ 	.word	0x00000082


	//----- nvinfo : EIATTR_KPARAM_INFO
	.align		4
.L_15:
        /*0008*/ 	.byte	0x04, 0x17
        /*000a*/ 	.short	(.L_17 - .L_16)
.L_16:
        /*000c*/ 	.word	0x00000000
        /*0010*/ 	.short	0x0008
        /*0012*/ 	.short	0x0034
        /*0014*/ 	.byte	0x00, 0xf0, 0x11, 0x00


	//----- nvinfo : EIATTR_KPARAM_INFO
	.align		4
.L_17:
        /*0018*/ 	.byte	0x04, 0x17
        /*001a*/ 	.short	(.L_19 - .L_18)
.L_18:
        /*001c*/ 	.word	0x00000000
        /*0020*/ 	.short	0x0007
        /*0022*/ 	.short	0x0030
        /*0024*/ 	.byte	0x00, 0xf0, 0x11, 0x00


	//----- nvinfo : EIATTR_KPARAM_INFO
	.align		4
.L_19:
        /*0028*/ 	.byte	0x04, 0x17
        /*002a*/ 	.short	(.L_21 - .L_20)
.L_20:
        /*002c*/ 	.word	0x00000000
        /*0030*/ 	.short	0x0006
        /*0032*/ 	.short	0x002c
        /*0034*/ 	.byte	0x00, 0xf0, 0x11, 0x00


	//----- nvinfo : EIATTR_KPARAM_INFO
	.align		4
.L_21:
        /*0038*/ 	.byte	0x04, 0x17
        /*003a*/ 	.short	(.L_23 - .L_22)
.L_22:
        /*003c*/ 	.word	0x00000000
        /*0040*/ 	.short	0x0005
        /*0042*/ 	.short	0x0028
        /*0044*/ 	.byte	0x00, 0xf0, 0x11, 0x00


	//----- nvinfo : EIATTR_KPARAM_INFO
	.align		4
.L_23:
        /*0048*/ 	.byte	0x04, 0x17
        /*004a*/ 	.short	(.L_25 - .L_24)
.L_24:
        /*004c*/ 	.word	0x00000000
        /*0050*/ 	.short	0x0004
        /*0052*/ 	.short	0x0020
        /*0054*/ 	.byte	0x00, 0xf5, 0x21, 0x00


	//----- nvinfo : EIATTR_KPARAM_INFO
	.align		4
.L_25:
        /*0058*/ 	.byte	0x04, 0x17
        /*005a*/ 	.short	(.L_27 - .L_26)
.L_26:
        /*005c*/ 	.word	0x00000000
        /*0060*/ 	.short	0x0003
        /*0062*/ 	.short	0x0018
        /*0064*/ 	.byte	0x00, 0xf5, 0x21, 0x00


	//----- nvinfo : EIATTR_KPARAM_INFO
	.align		4
.L_27:
        /*0068*/ 	.byte	0x04, 0x17
        /*006a*/ 	.short	(.L_29 - .L_28)
.L_28:
        /*006c*/ 	.word	0x00000000
        /*0070*/ 	.short	0x0002
        /*0072*/ 	.short	0x0010
        /*0074*/ 	.byte	0x00, 0xf5, 0x21, 0x00


	//----- nvinfo : EIATTR_KPARAM_INFO
	.align		4
.L_29:
        /*0078*/ 	.byte	0x04, 0x17
        /*007a*/ 	.short	(.L_31 - .L_30)
.L_30:
        /*007c*/ 	.word	0x00000000
        /*0080*/ 	.short	0x0001
        /*0082*/ 	.short	0x0008
        /*0084*/ 	.byte	0x00, 0xf5, 0x21, 0x00


	//----- nvinfo : EIATTR_KPARAM_INFO
	.align		4
.L_31:
        /*0088*/ 	.byte	0x04, 0x17
        /*008a*/ 	.short	(.L_33 - .L_32)
.L_32:
        /*008c*/ 	.word	0x00000000
        /*0090*/ 	.short	0x0000
        /*0092*/ 	.short	0x0000
        /*0094*/ 	.byte	0x00, 0xf5, 0x21, 0x00


	//----- nvinfo : EIATTR_SPARSE_MMA_MASK
	.align		4
.L_33:
        /*0098*/ 	.byte	0x03, 0x50
        /*009a*/ 	.short	0x0000


	//----- nvinfo : EIATTR_MAXREG_COUNT
	.align		4
        /*009c*/ 	.byte	0x03, 0x1b
        /*009e*/ 	.short	0x00ff


	//----- nvinfo : EIATTR_MERCURY_ISA_VERSION
	.align		4
        /*00a0*/ 	.byte	0x03, 0x5f
        /*00a2*/ 	.short	0x0101


	//----- nvinfo : EIATTR_VRC_CTA_INIT_COUNT
	.align		4
        /*00a4*/ 	.byte	0x02, 0x4a
	.zero		1
	.zero		1


	//----- nvinfo : EIATTR_EXIT_INSTR_OFFSETS
	.align		4
        /*00a8*/ 	.byte	0x04, 0x1c
        /*00aa*/ 	.short	(.L_35 - .L_34)


	//   ....[0]....
.L_34:
        /*00ac*/ 	.word	0x000000f0


	//   ....[1]....
        /*00b0*/ 	.word	0x00000380


	//   ....[2]....
        /*00b4*/ 	.word	0x00000d10


	//   ....[3]....
        /*00b8*/ 	.word	0x00000e70


	//----- nvinfo : EIATTR_CRS_STACK_SIZE
	.align		4
.L_35:
        /*00bc*/ 	.byte	0x04, 0x1e
        /*00be*/ 	.short	(.L_37 - .L_36)
.L_36:
        /*00c0*/ 	.word	0x00000000


	//----- nvinfo : EIATTR_CBANK_PARAM_SIZE
	.align		4
.L_37:
        /*00c4*/ 	.byte	0x03, 0x19
        /*00c6*/ 	.short	0x0038


	//----- nvinfo : EIATTR_PARAM_CBANK
	.align		4
        /*00c8*/ 	.byte	0x04, 0x0a
        /*00ca*/ 	.short	(.L_39 - .L_38)
	.align		4
.L_38:
        /*00cc*/ 	.word	index@(.nv.constant0._Z21medianAndShiftKernel2PKhPKiPfS3_Phiiii)
        /*00d0*/ 	.short	0x0380
        /*00d2*/ 	.short	0x0038


	//----- nvinfo : EIATTR_SW_WAR
	.align		4
.L_39:
        /*00d4*/ 	.byte	0x04, 0x36
        /*00d6*/ 	.short	(.L_41 - .L_40)
.L_40:
        /*00d8*/ 	.word	0x00000008
.L_41:


//--------------------- .nv.info._Z26computeDisplacementKernel2PKfS0_Piii --------------------------
	.section	.nv.info._Z26computeDisplacementKernel2PKfS0_Piii,"",@"SHT_CUDA_INFO"
	.sectionflags	@""
	.align	4


	//----- nvinfo : EIATTR_CUDA_API_VERSION
	.align		4
        /*0000*/ 	.byte	0x04, 0x37
        /*0002*/ 	.short	(.L_43 - .L_42)
.L_42:
        /*0004*/ 	.word	0x00000082


	//----- nvinfo : EIATTR_KPARAM_INFO
	.align		4
.L_43:
        /*0008*/ 	.byte	0x04, 0x17
        /*000a*/ 	.short	(.L_45 - .L_44)
.L_44:
        /*000c*/ 	.word	0x00000000
        /*0010*/ 	.short	0x0004
        /*0012*/ 	.short	0x001c
        /*0014*/ 	.byte	0x00, 0xf0, 0x11, 0x00


	//----- nvinfo : EIATTR_KPARAM_INFO
	.align		4
.L_45:
        /*0018*/ 	.byte	0x04, 0x17
        /*001a*/ 	.short	(.L_47 - .L_46)
.L_46:
        /*001c*/ 	.word	0x00000000
        /*0020*/ 	.short	0x0003
        /*0022*/ 	.short	0x0018
        /*0024*/ 	.byte	0x00, 0xf0, 0x11, 0x00


	//----- nvinfo : EIATTR_KPARAM_INFO
	.align		4
.L_47:
        /*0028*/ 	.byte	0x04, 0x17
        /*002a*/ 	.short	(.L_49 - .L_48)
.L_48:
        /*002c*/ 	.word	0x00000000
        /*0030*/ 	.short	0x0002
        /*0032*/ 	.short	0x0010
        /*0034*/ 	.byte	0x00, 0xf5, 0x21, 0x00


	//----- nvinfo : EIATTR_KPARAM_INFO
	.align		4
.L_49:
        /*0038*/ 	.byte	0x04, 0x17
        /*003a*/ 	.short	(.L_51 - .L_50)
.L_50:
        /*003c*/ 	.word	0x00000000
        /*0040*/ 	.short	0x0001
        /*0042*/ 	.short	0x0008
        /*0044*/ 	.byte	0x00, 0xf5, 0x21, 0x00


	//----- nvinfo : EIATTR_KPARAM_INFO
	.align		4
.L_51:
        /*0048*/ 	.byte	0x04, 0x17
        /*004a*/ 	.short	(.L_53 - .L_52)
.L_52:
        /*004c*/ 	.word	0x00000000
        /*0050*/ 	.short	0x0000
        /*0052*/ 	.short	0x0000
        /*0054*/ 	.byte	0x00, 0xf5, 0x21, 0x00


	//----- nvinfo : EIATTR_SPARSE_MMA_MASK
	.align		4
.L_53:
        /*0058*/ 	.byte	0x03, 0x50
        /*005a*/ 	.short	0x0000


	//----- nvinfo : EIATTR_MAXREG_COUNT
	.align		4
        /*005c*/ 	.byte	0x03, 0x1b
        /*005e*/ 	.short	0x00ff


	//----- nvinfo : EIATTR_MERCURY_ISA_VERSION
	.align		4
        /*0060*/ 	.byte	0x03, 0x5f
        /*0062*/ 	.short	0x0101


	//----- nvinfo : EIATTR_VRC_CTA_INIT_COUNT
	.align		4
        /*0064*/ 	.byte	0x02, 0x4a
	.zero		1
	.zero		1


	//----- nvinfo : EIATTR_EXIT_INSTR_OFFSETS
	.align		4
        /*0068*/ 	.byte	0x04, 0x1c
        /*006a*/ 	.short	(.L_55 - .L_54)


	//   ....[0]....
.L_54:
        /*006c*/ 	.word	0x00000070


	//   ....[1]....
        /*0070*/ 	.word	0x00000420


	//   ....[2]....
        /*0074*/ 	.word	0x00000450


	//----- nvinfo : EIATTR_CBANK_PARAM_SIZE
	.align		4
.L_55:
        /*0078*/ 	.byte	0x03, 0x19
        /*007a*/ 	.short	0x0020


	//----- nvinfo : EIATTR_PARAM_CBANK
	.align		4
        /*007c*/ 	.byte	0x04, 0x0a
        /*007e*/ 	.short	(.L_57 - .L_56)
	.align		4
.L_56:
        /*0080*/ 	.word	index@(.nv.constant0._Z26computeDisplacementKernel2PKfS0_Piii)
        /*0084*/ 	.short	0x0380
        /*0086*/ 	.short	0x0020


	//----- nvinfo : EIATTR_SW_WAR
	.align		4
.L_57:
        /*0088*/ 	.byte	0x04, 0x36
        /*008a*/ 	.short	(.L_59 - .L_58)
.L_58:
        /*008c*/ 	.word	0x00000008
.L_59:


//--------------------- .nv.callgraph             --------------------------
	.section	.nv.callgraph,"",@"SHT_CUDA_CALLGRAPH"
	.align	4
	.sectionentsize	8
	.align		4
        /*0000*/ 	.word	0x00000000
	.align		4
        /*0004*/ 	.word	0xffffffff
	.align		4
        /*0008*/ 	.word	0x00000000
	.align		4
        /*000c*/ 	.word	0xfffffffe
	.align		4
        /*0010*/ 	.word	0x00000000
	.align		4
        /*0014*/ 	.word	0xfffffffd
	.align		4
        /*0018*/ 	.word	0x00000000
	.align		4
        /*001c*/ 	.word	0xfffffffc


//--------------------- .text._Z21medianAndShiftKernel2PKhPKiPfS3_Phiiii --------------------------
	.section	.text._Z21medianAndShiftKernel2PKhPKiPfS3_Phiiii,"ax",@progbits
	.align	128
        .global         _Z21medianAndShiftKernel2PKhPKiPfS3_Phiiii
        .type           _Z21medianAndShiftKernel2PKhPKiPfS3_Phiiii,@function
        .size           _Z21medianAndShiftKernel2PKhPKiPfS3_Phiiii,(.L_x_29 - _Z21medianAndShiftKernel2PKhPKiPfS3_Phiiii)
        .other          _Z21medianAndShiftKernel2PKhPKiPfS3_Phiiii,@"STO_CUDA_ENTRY STV_DEFAULT"
_Z21medianAndShiftKernel2PKhPKiPfS3_Phiiii:
.text._Z21medianAndShiftKernel2PKhPKiPfS3_Phiiii:
[----:B------:R-:W-:Y:S01]  /*0000*/  LDC R1, c[0x0][0x37c] ;  /* 0x0000df00ff017b82 */ /* 0x000fe20000000800 */
[----:B------:R-:W0:Y:S07]  /*0010*/  S2R R3, SR_TID.Y ;  /* 0x0000000000037919 */ /* 0x000e2e0000002200 */
[----:B------:R-:W1:Y:S01]  /*0020*/  LDC R6, c[0x0][0x360] ;  /* 0x0000d800ff067b82 */ /* 0x000e620000000800 */
[----:B------:R-:W2:Y:S01]  /*0030*/  LDCU UR11, c[0x0][0x3ac] ;  /* 0x00007580ff0b77ac */ /* 0x000ea20008000800 */
[----:B------:R-:W1:Y:S06]  /*0040*/  S2R R5, SR_TID.X ;  /* 0x0000000000057919 */ /* 0x000e6c0000002100 */
[----:B------:R-:W0:Y:S08]  /*0050*/  S2UR UR5, SR_CTAID.Y ;  /* 0x00000000000579c3 */ /* 0x000e300000002600 */
[----:B------:R-:W0:Y:S08]  /*0060*/  LDC R8, c[0x0][0x364] ;  /* 0x0000d900ff087b82 */ /* 0x000e300000000800 */
[----:B------:R-:W3:Y:S08]  /*0070*/  LDC.64 R10, c[0x0][0x3b0] ;  /* 0x0000ec00ff0a7b82 */ /* 0x000ef00000000a00 */
[----:B------:R-:W1:Y:S01]  /*0080*/  S2UR UR4, SR_CTAID.X ;  /* 0x00000000000479c3 */ /* 0x000e620000002500 */
[----:B0-----:R-:W-:-:S02]  /*0090*/  IMAD R8, R8, UR5, R3 ;  /* 0x0000000508087c24 */ /* 0x001fc4000f8e0203 */
[----:B---3--:R-:W-:-:S05]  /*00a0*/  IMAD R3, R11, R10, RZ ;  /* 0x0000000a0b037224 */ /* 0x008fca00078e02ff */
[----:B------:R-:W-:Y:S01]  /*00b0*/  ISETP.GE.AND P0, PT, R8, R3, PT ;  /* 0x000000030800720c */ /* 0x000fe20003f06270 */
[----:B-1----:R-:W-:Y:S02]  /*00c0*/  IMAD R6, R6, UR4, R5 ;  /* 0x0000000406067c24 */ /* 0x002fe4000f8e0205 */
[----:B--2---:R-:W-:-:S05]  /*00d0*/  IMAD R5, R11, UR11, RZ ;  /* 0x0000000b0b057c24 */ /* 0x004fca000f8e02ff */
[----:B------:R-:W-:-:S13]  /*00e0*/  ISETP.GE.OR P0, PT, R6, R5, P0 ;  /* 0x000000050600720c */ /* 0x000fda0000706670 */
[----:B------:R-:W-:Y:S05]  /*00f0*/  @P0 EXIT ;  /* 0x000000000000094d */ /* 0x000fea0003800000 */
[----:B------:R-:W-:Y:S02]  /*0100*/  IABS R7, R11 ;  /* 0x0000000b00077213 */ /* 0x000fe40000000000 */
[----:B------:R-:W-:Y:S02]  /*0110*/  IABS R12, R8 ;  /* 0x00000008000c7213 */ /* 0x000fe40000000000 */
[----:B------:R-:W0:Y:S08]  /*0120*/  I2F.RP R0, R7 ;  /* 0x0000000700007306 */ /* 0x000e300000209400 */
[----:B0-----:R-:W0:Y:S02]  /*0130*/  MUFU.RCP R0, R0 ;  /* 0x0000000000007308 */ /* 0x001e240000001000 */
[----:B0-----:R-:W-:Y:S01]  /*0140*/  VIADD R2, R0, 0xffffffe ;  /* 0x0ffffffe00027836 */ /* 0x001fe20000000000 */
[----:B------:R-:W-:-:S05]  /*0150*/  IABS R0, R6 ;  /* 0x0000000600007213 */ /* 0x000fca0000000000 */
[----:B------:R0:W1:Y:S02]  /*0160*/  F2I.FTZ.U32.TRUNC.NTZ R3, R2 ;  /* 0x0000000200037305 */ /* 0x000064000021f000 */
[----:B0-----:R-:W-:Y:S02]  /*0170*/  IMAD.MOV.U32 R2, RZ, RZ, RZ ;  /* 0x000000ffff027224 */ /* 0x001fe400078e00ff */
[----:B-1----:R-:W-:-:S04]  /*0180*/  IMAD.MOV R4, RZ, RZ, -R3 ;  /* 0x000000ffff047224 */ /* 0x002fc800078e0a03 */
[----:B------:R-:W-:-:S04]  /*0190*/  IMAD R9, R4, R7, RZ ;  /* 0x0000000704097224 */ /* 0x000fc800078e02ff */
[----:B------:R-:W-:-:S06]  /*01a0*/  IMAD.HI.U32 R3, R3, R9, R2 ;  /* 0x0000000903037227 */ /* 0x000fcc00078e0002 */
[----:B------:R-:W-:-:S04]  /*01b0*/  IMAD.HI.U32 R4, R3, R12, RZ ;  /* 0x0000000c03047227 */ /* 0x000fc800078e00ff */
[----:B------:R-:W-:-:S04]  /*01c0*/  IMAD.HI.U32 R3, R3, R0, RZ ;  /* 0x0000000003037227 */ /* 0x000fc800078e00ff */
[----:B------:R-:W-:Y:S02]  /*01d0*/  IMAD.MOV R2, RZ, RZ, -R4 ;  /* 0x000000ffff027224 */ /* 0x000fe400078e0a04 */
[----:B------:R-:W-:Y:S02]  /*01e0*/  IMAD.MOV R9, RZ, RZ, -R3 ;  /* 0x000000ffff097224 */ /* 0x000fe400078e0a03 */
[C---:B------:R-:W-:Y:S02]  /*01f0*/  IMAD R2, R7.reuse, R2, R12 ;  /* 0x0000000207027224 */ /* 0x040fe400078e020c */
[----:B------:R-:W-:-:S03]  /*0200*/  IMAD R0, R7, R9, R0 ;  /* 0x0000000907007224 */ /* 0x000fc600078e0200 */
[C---:B------:R-:W-:Y:S02]  /*0210*/  ISETP.GT.U32.AND P0, PT, R7.reuse, R2, PT ;  /* 0x000000020700720c */ /* 0x040fe40003f04070 */
[----:B------:R-:W-:-:S11]  /*0220*/  ISETP.GT.U32.AND P2, PT, R7, R0, PT ;  /* 0x000000000700720c */ /* 0x000fd60003f44070 */
[--C-:B------:R-:W-:Y:S01]  /*0230*/  @!P0 IMAD.IADD R2, R2, 0x1, -R7.reuse ;  /* 0x0000000102028824 */ /* 0x100fe200078e0a07 */
[----:B------:R-:W-:Y:S01]  /*0240*/  @!P0 IADD3 R4, PT, PT, R4, 0x1, RZ ;  /* 0x0000000104048810 */ /* 0x000fe20007ffe0ff */
[----:B------:R-:W-:Y:S02]  /*0250*/  @!P2 IMAD.IADD R0, R0, 0x1, -R7 ;  /* 0x000000010000a824 */ /* 0x000fe400078e0a07 */
[----:B------:R-:W-:Y:S01]  /*0260*/  @!P2 VIADD R3, R3, 0x1 ;  /* 0x000000010303a836 */ /* 0x000fe20000000000 */
[-C--:B------:R-:W-:Y:S02]  /*0270*/  ISETP.GE.U32.AND P3, PT, R2, R7.reuse, PT ;  /* 0x000000070200720c */ /* 0x080fe40003f66070 */
[----:B------:R-:W-:Y:S02]  /*0280*/  ISETP.GE.U32.AND P4, PT, R0, R7, PT ;  /* 0x000000070000720c */ /* 0x000fe40003f86070 */
[-C--:B------:R-:W-:Y:S02]  /*0290*/  LOP3.LUT R2, R8, R11.reuse, RZ, 0x3c, !PT ;  /* 0x0000000b08027212 */ /* 0x080fe400078e3cff */
[----:B------:R-:W-:-:S02]  /*02a0*/  LOP3.LUT R0, R6, R11, RZ, 0x3c, !PT ;  /* 0x0000000b06007212 */ /* 0x000fc400078e3cff */
[----:B------:R-:W-:Y:S02]  /*02b0*/  ISETP.GE.AND P1, PT, R2, RZ, PT ;  /* 0x000000ff0200720c */ /* 0x000fe40003f26270 */
[----:B------:R-:W-:Y:S02]  /*02c0*/  ISETP.GE.AND P0, PT, R0, RZ, PT ;  /* 0x000000ff0000720c */ /* 0x000fe40003f06270 */
[----:B------:R-:W-:Y:S01]  /*02d0*/  ISETP.NE.AND P2, PT, R11, RZ, PT ;  /* 0x000000ff0b00720c */ /* 0x000fe20003f45270 */
[----:B------:R-:W-:Y:S01]  /*02e0*/  @P3 VIADD R4, R4, 0x1 ;  /* 0x0000000104043836 */ /* 0x000fe20000000000 */
[----:B------:R-:W-:Y:S01]  /*02f0*/  LOP3.LUT R7, RZ, R11, RZ, 0x33, !PT ;  /* 0x0000000bff077212 */ /* 0x000fe200078e33ff */
[----:B------:R-:W-:-:S04]  /*0300*/  @P4 VIADD R3, R3, 0x1 ;  /* 0x0000000103034836 */ /* 0x000fc80000000000 */
[----:B------:R-:W-:Y:S02]  /*0310*/  IMAD.MOV.U32 R0, RZ, RZ, R3 ;  /* 0x000000ffff007224 */ /* 0x000fe400078e0003 */
[----:B------:R-:W-:Y:S02]  /*0320*/  @!P1 IMAD.MOV R4, RZ, RZ, -R4 ;  /* 0x000000ffff049224 */ /* 0x000fe400078e0a04 */
[----:B------:R-:W-:-:S03]  /*0330*/  @!P0 IMAD.MOV R0, RZ, RZ, -R0 ;  /* 0x000000ffff008224 */ /* 0x000fc600078e0a00 */
[C---:B------:R-:W-:Y:S02]  /*0340*/  SEL R3, R7.reuse, R4, !P2 ;  /* 0x0000000407037207 */ /* 0x040fe40005000000 */
[----:B------:R-:W-:Y:S02]  /*0350*/  SEL R0, R7, R0, !P2 ;  /* 0x0000000007007207 */ /* 0x000fe40005000000 */
[----:B------:R-:W-:-:S04]  /*0360*/  ISETP.GE.AND P0, PT, R3, R10, PT ;  /* 0x0000000a0300720c */ /* 0x000fc80003f06270 */
[----:B------:R-:W-:-:S13]  /*0370*/  ISETP.GE.OR P0, PT, R0, UR11, P0 ;  /* 0x0000000b00007c0c */ /* 0x000fda0008706670 */
[----:B------:R-:W-:Y:S05]  /*0380*/  @P0 EXIT ;  /* 0x000000000000094d */ /* 0x000fea0003800000 */
[----:B------:R-:W0:Y:S01]  /*0390*/  LDCU UR7, c[0x0][0x3a8] ;  /* 0x00007500ff0777ac */ /* 0x000e220008000800 */
[----:B------:R-:W-:Y:S02]  /*03a0*/  HFMA2 R4, -RZ, RZ, 0, 0 ;  /* 0x00000000ff047431 */ /* 0x000fe400000001ff */
[----:B------:R-:W-:Y:S02]  /*03b0*/  IMAD R2, R8, R5, R6 ;  /* 0x0000000508027224 */ /* 0x000fe400078e0206 */
[----:B------:R-:W-:Y:S01]  /*03c0*/  IMAD.MOV.U32 R9, RZ, RZ, RZ ;  /* 0x000000ffff097224 */ /* 0x000fe200078e00ff */
[----:B------:R-:W1:Y:S01]  /*03d0*/  LDCU.64 UR12, c[0x0][0x358] ;  /* 0x00006b00ff0c77ac */ /* 0x000e620008000a00 */
[----:B0-----:R-:W-:-:S09]  /*03e0*/  UISETP.GE.AND UP0, UPT, UR7, 0x1, UPT ;  /* 0x000000010700788c */ /* 0x001fd2000bf06270 */
[----:B-1----:R-:W-:Y:S05]  /*03f0*/  BRA.U !UP0, `(.L_x_0) ;  /* 0x0000000908407547 */ /* 0x002fea000b800000 */
[----:B------:R-:W0:Y:S01]  /*0400*/  LDCU.64 UR4, c[0x0][0x3a0] ;  /* 0x00007400ff0477ac */ /* 0x000e220008000a00 */
[----:B------:R-:W-:Y:S02]  /*0410*/  IMAD.MOV R4, RZ, RZ, -R0 ;  /* 0x000000ffff047224 */ /* 0x000fe400078e0a00 */
[----:B------:R-:W-:Y:S01]  /*0420*/  IMAD.MOV R5, RZ, RZ, -R3 ;  /* 0x000000ffff057224 */ /* 0x000fe200078e0a03 */
[----:B------:R-:W-:Y:S01]  /*0430*/  UISETP.GE.U32.AND UP0, UPT, UR7, 0x4, UPT ;  /* 0x000000040700788c */ /* 0x000fe2000bf06070 */
[C---:B------:R-:W-:Y:S01]  /*0440*/  IMAD R6, R11.reuse, R4, R6 ;  /* 0x000000040b067224 */ /* 0x040fe200078e0206 */
[----:B------:R-:W-:Y:S01]  /*0450*/  ULOP3.LUT UR10, UR7, 0x3, URZ, 0xc0, !UPT ;  /* 0x00000003070a7892 */ /* 0x000fe2000f8ec0ff */
[----:B------:R-:W-:Y:S02]  /*0460*/  IMAD R5, R11, R5, R8 ;  /* 0x000000050b057224 */ /* 0x000fe400078e0208 */
[----:B------:R-:W-:Y:S02]  /*0470*/  IMAD.MOV.U32 R9, RZ, RZ, RZ ;  /* 0x000000ffff097224 */ /* 0x000fe400078e00ff */
[----:B------:R-:W-:-:S02]  /*0480*/  IMAD R11, R5, R11, R6 ;  /* 0x0000000b050b7224 */ /* 0x000fc400078e0206 */
[----:B------:R-:W-:-:S03]  /*0490*/  IMAD.MOV.U32 R4, RZ, RZ, RZ ;  /* 0x000000ffff047224 */ /* 0x000fc600078e00ff */
[----:B0-----:R-:W-:Y:S01]  /*04a0*/  IADD3 R14, P0, PT, R11, UR4, RZ ;  /* 0x000000040b0e7c10 */ /* 0x001fe2000ff1e0ff */
[----:B------:R-:W-:-:S03]  /*04b0*/  UMOV UR4, URZ ;  /* 0x000000ff00047c82 */ /* 0x000fc60008000000 */
[----:B------:R-:W-:Y:S01]  /*04c0*/  LEA.HI.X.SX32 R15, R11, UR5, 0x1, P0 ;  /* 0x000000050b0f7c11 */ /* 0x000fe200080f0eff */
[----:B------:R-:W-:Y:S08]  /*04d0*/  BRA.U !UP0, `(.L_x_1) ;  /* 0x00000005086c7547 */ /* 0x000ff0000b800000 */
[----:B------:R-:W0:Y:S01]  /*04e0*/  LDCU.64 UR8, c[0x0][0x388] ;  /* 0x00007100ff0877ac */ /* 0x000e220008000a00 */
[----:B------:R-:W-:Y:S01]  /*04f0*/  IADD3 R17, PT, PT, R3, R10, RZ ;  /* 0x0000000a03117210 */ /* 0x000fe20007ffe0ff */
[C-C-:B------:R-:W-:Y:S02]  /*0500*/  IMAD R11, R10.reuse, 0x3, R3.reuse ;  /* 0x000000030a0b7824 */ /* 0x140fe400078e0203 */
[C---:B------:R-:W-:Y:S01]  /*0510*/  IMAD R13, R10.reuse, 0x2, R3 ;  /* 0x000000020a0d7824 */ /* 0x040fe200078e0203 */
[----:B------:R-:W-:Y:S01]  /*0520*/  ULOP3.LUT UR4, UR7, 0x7ffffffc, URZ, 0xc0, !UPT ;  /* 0x7ffffffc07047892 */ /* 0x000fe2000f8ec0ff */
[----:B------:R-:W-:Y:S02]  /*0530*/  IMAD R7, R10, UR11, RZ ;  /* 0x0000000b0a077c24 */ /* 0x000fe4000f8e02ff */
[--C-:B------:R-:W-:Y:S01]  /*0540*/  IMAD R20, R17, UR11, R0.reuse ;  /* 0x0000000b11147c24 */ /* 0x100fe2000f8e0200 */
[----:B------:R-:W-:Y:S01]  /*0550*/  UIADD3 UR7, UPT, UPT, -UR4, URZ, URZ ;  /* 0x000000ff04077290 */ /* 0x000fe2000fffe1ff */
[----:B------:R-:W-:-:S02]  /*0560*/  IMAD R8, R3, UR11, R0 ;  /* 0x0000000b03087c24 */ /* 0x000fc4000f8e0200 */
[----:B------:R-:W-:Y:S02]  /*0570*/  IMAD.MOV.U32 R9, RZ, RZ, RZ ;  /* 0x000000ffff097224 */ /* 0x000fe400078e00ff */
[----:B------:R-:W-:Y:S02]  /*0580*/  IMAD.MOV.U32 R4, RZ, RZ, RZ ;  /* 0x000000ffff047224 */ /* 0x000fe400078e00ff */
[--C-:B------:R-:W-:Y:S01]  /*0590*/  IMAD R10, R11, UR11, R0.reuse ;  /* 0x0000000b0b0a7c24 */ /* 0x100fe2000f8e0200 */
[----:B0-----:R-:W-:Y:S01]  /*05a0*/  UIADD3 UR5, UP0, UPT, UR8, 0x10, URZ ;  /* 0x0000001008057890 */ /* 0x001fe2000ff1e0ff */
[----:B------:R-:W-:-:S03]  /*05b0*/  IMAD R12, R13, UR11, R0 ;  /* 0x0000000b0d0c7c24 */ /* 0x000fc6000f8e0200 */
[----:B------:R-:W-:Y:S02]  /*05c0*/  UIADD3.X UR6, UPT, UPT, URZ, UR9, URZ, UP0, !UPT ;  /* 0x00000009ff067290 */ /* 0x000fe400087fe4ff */
[----:B------:R-:W-:Y:S01]  /*05d0*/  IMAD.U32 R16, RZ, RZ, UR5 ;  /* 0x00000005ff107e24 */ /* 0x000fe2000f8e00ff */
[----:B------:R-:W0:Y:S03]  /*05e0*/  LDCU.64 UR8, c[0x0][0x380] ;  /* 0x00007000ff0877ac */ /* 0x000e260008000a00 */
[----:B------:R-:W-:-:S07]  /*05f0*/  IMAD.U32 R17, RZ, RZ, UR6 ;  /* 0x00000006ff117e24 */ /* 0x000fce000f8e00ff */
.L_x_10:
[----:B------:R-:W2:Y:S01]  /*0600*/  LDG.E R11, desc[UR12][R16.64+-0x10] ;  /* 0xfffff00c100b7981 */ /* 0x000ea2000c1e1900 */
[----:B------:R-:W-:Y:S01]  /*0610*/  BSSY.RECONVERGENT B0, `(.L_x_2) ;  /* 0x000000e000007945 */ /* 0x000fe20003800200 */
[----:B--2---:R-:W-:-:S13]  /*0620*/  ISETP.NE.AND P0, PT, R11, R6, PT ;  /* 0x000000060b00720c */ /* 0x004fda0003f05270 */
[----:B------:R-:W-:Y:S05]  /*0630*/  @P0 BRA `(.L_x_3) ;  /* 0x00000000002c0947 */ /* 0x000fea0003800000 */
[----:B------:R-:W2:Y:S02]  /*0640*/  LDG.E R18, desc[UR12][R16.64+-0xc] ;  /* 0xfffff40c10127981 */ /* 0x000ea4000c1e1900 */
[----:B--2---:R-:W-:-:S13]  /*0650*/  ISETP.NE.AND P0, PT, R18, R5, PT ;  /* 0x000000051200720c */ /* 0x004fda0003f05270 */
[----:B------:R-:W1:Y:S02]  /*0660*/  @!P0 LDC.64 R18, c[0x0][0x380] ;  /* 0x0000e000ff128b82 */ /* 0x000e640000000a00 */
[----:B-1----:R-:W-:-:S04]  /*0670*/  @!P0 IADD3 R18, P1, PT, R8, R18, RZ ;  /* 0x0000001208128210 */ /* 0x002fc80007f3e0ff */
[----:B------:R-:W-:-:S05]  /*0680*/  @!P0 LEA.HI.X.SX32 R19, R8, R19, 0x1, P1 ;  /* 0x0000001308138211 */ /* 0x000fca00008f0eff */
[----:B------:R-:W2:Y:S01]  /*0690*/  @!P0 LDG.E.U8 R18, desc[UR12][R18.64] ;  /* 0x0000000c12128981 */ /* 0x000ea2000c1e1100 */
[----:B------:R-:W-:Y:S02]  /*06a0*/  IMAD.MOV.U32 R11, RZ, RZ, 0x1 ;  /* 0x00000001ff0b7424 */ /* 0x000fe400078e00ff */
[----:B------:R-:W-:-:S03]  /*06b0*/  @!P0 VIADD R4, R4, 0x1 ;  /* 0x0000000104048836 */ /* 0x000fc60000000000 */
[----:B------:R1:W-:Y:S01]  /*06c0*/  @!P0 STG.E.U8 desc[UR12][R14.64], R11 ;  /* 0x0000000b0e008986 */ /* 0x0003e2000c10110c */
[----:B--2---:R-:W-:-:S05]  /*06d0*/  @!P0 I2FP.F32.U32 R22, R18 ;  /* 0x0000001200168245 */ /* 0x004fca0000201000 */
[----:B-1----:R-:W-:-:S07]  /*06e0*/  @!P0 FADD R9, R9, R22 ;  /* 0x0000001609098221 */ /* 0x002fce0000000000 */
.L_x_3:
[----:B0-----:R-:W-:Y:S05]  /*06f0*/  BSYNC.RECONVERGENT B0 ;  /* 0x0000000000007941 */ /* 0x001fea0003800200 */
.L_x_2:
[----:B------:R-:W2:Y:S01]  /*0700*/  LDG.E R11, desc[UR12][R16.64+-0x8] ;  /* 0xfffff80c100b7981 */ /* 0x000ea2000c1e1900 */
[----:B------:R-:W-:Y:S01]  /*0710*/  BSSY.RECONVERGENT B0, `(.L_x_4) ;  /* 0x000000e000007945 */ /* 0x000fe20003800200 */
[----:B--2---:R-:W-:-:S13]  /*0720*/  ISETP.NE.AND P0, PT, R11, R6, PT ;  /* 0x000000060b00720c */ /* 0x004fda0003f05270 */
[----:B------:R-:W-:Y:S05]  /*0730*/  @P0 BRA `(.L_x_5) ;  /* 0x00000000002c0947 */ /* 0x000fea0003800000 */
[----:B------:R-:W2:Y:S02]  /*0740*/  LDG.E R18, desc[UR12][R16.64+-0x4] ;  /* 0xfffffc0c10127981 */ /* 0x000ea4000c1e1900 */
[----:B--2---:R-:W-:-:S13]  /*0750*/  ISETP.NE.AND P0, PT, R18, R5, PT ;  /* 0x000000051200720c */ /* 0x004fda0003f05270 */
[----:B------:R-:W0:Y:S02]  /*0760*/  @!P0 LDC.64 R18, c[0x0][0x380] ;  /* 0x0000e000ff128b82 */ /* 0x000e240000000a00 */
[----:B0-----:R-:W-:-:S04]  /*0770*/  @!P0 IADD3 R18, P1, PT, R20, R18, RZ ;  /* 0x0000001214128210 */ /* 0x001fc80007f3e0ff */
[----:B------:R-:W-:-:S05]  /*0780*/  @!P0 LEA.HI.X.SX32 R19, R20, R19, 0x1, P1 ;  /* 0x0000001314138211 */ /* 0x000fca00008f0eff */
[----:B------:R-:W2:Y:S01]  /*0790*/  @!P0 LDG.E.U8 R18, desc[UR12][R18.64] ;  /* 0x0000000c12128981 */ /* 0x000ea2000c1e1100 */
[----:B------:R-:W-:Y:S01]  /*07a0*/  MOV R11, 0x1 ;  /* 0x00000001000b7802 */ /* 0x000fe20000000f00 */
[----:B------:R-:W-:-:S04]  /*07b0*/  @!P0 VIADD R4, R4, 0x1 ;  /* 0x0000000104048836 */ /* 0x000fc80000000000 */
[----:B------:R0:W-:Y:S01]  /*07c0*/  @!P0 STG.E.U8 desc[UR12][R14.64], R11 ;  /* 0x0000000b0e008986 */ /* 0x0001e2000c10110c */
[----:B--2---:R-:W-:-:S05]  /*07d0*/  @!P0 I2FP.F32.U32 R22, R18 ;  /* 0x0000001200168245 */ /* 0x004fca0000201000 */
[----:B0-----:R-:W-:-:S07]  /*07e0*/  @!P0 FADD R9, R9, R22 ;  /* 0x0000001609098221 */ /* 0x001fce0000000000 */
.L_x_5:
[----:B------:R-:W-:Y:S05]  /*07f0*/  BSYNC.RECONVERGENT B0 ;  /* 0x0000000000007941 */ /* 0x000fea0003800200 */
.L_x_4:
        /* <DEDUP_REMOVED lines=10> */
[----:B------:R-:W-:Y:S02]  /*08a0*/  IMAD.MOV.U32 R11, RZ, RZ, 0x1 ;  /* 0x00000001ff0b7424 */ /* 0x000fe400078e00ff */
[----:B------:R-:W-:-:S03]  /*08b0*/  @!P0 VIADD R4, R4, 0x1 ;  /* 0x0000000104048836 */ /* 0x000fc60000000000 */
[----:B------:R0:W-:Y:S01]  /*08c0*/  @!P0 STG.E.U8 desc[UR12][R14.64], R11 ;  /* 0x0000000b0e008986 */ /* 0x0001e2000c10110c */
[----:B--2---:R-:W-:-:S05]  /*08d0*/  @!P0 I2FP.F32.U32 R22, R18 ;  /* 0x0000001200168245 */ /* 0x004fca0000201000 */
[----:B0-----:R-:W-:-:S07]  /*08e0*/  @!P0 FADD R9, R9, R22 ;  /* 0x0000001609098221 */ /* 0x001fce0000000000 */
.L_x_7:
[----:B------:R-:W-:Y:S05]  /*08f0*/  BSYNC.RECONVERGENT B0 ;  /* 0x0000000000007941 */ /* 0x000fea0003800200 */
.L_x_6:
[----:B------:R-:W2:Y:S01]  /*0900*/  LDG.E R11, desc[UR12][R16.64+0x8] ;  /* 0x0000080c100b7981 */ /* 0x000ea2000c1e1900 */
[----:B------:R-:W-:Y:S01]  /*0910*/  BSSY.RECONVERGENT B0, `(.L_x_8) ;  /* 0x000000e000007945 */ /* 0x000fe20003800200 */
[----:B--2---:R-:W-:-:S13]  /*0920*/  ISETP.NE.AND P0, PT, R11, R6, PT ;  /* 0x000000060b00720c */ /* 0x004fda0003f05270 */
[----:B------:R-:W-:Y:S05]  /*0930*/  @P0 BRA `(.L_x_9) ;  /* 0x00000000002c0947 */ /* 0x000fea0003800000 */
[----:B------:R-:W2:Y:S02]  /*0940*/  LDG.E R18, desc[UR12][R16.64+0xc] ;  /* 0x00000c0c10127981 */ /* 0x000ea4000c1e1900 */
[----:B--2---:R-:W-:-:S13]  /*0950*/  ISETP.NE.AND P0, PT, R18, R5, PT ;  /* 0x000000051200720c */ /* 0x004fda0003f05270 */
[----:B------:R-:W-:Y:S05]  /*0960*/  @P0 BRA `(.L_x_9) ;  /* 0x0000000000200947 */ /* 0x000fea0003800000 */
[----:B------:R-:W-:-:S04]  /*0970*/  IADD3 R18, P0, PT, R10, UR8, RZ ;  /* 0x000000080a127c10 */ /* 0x000fc8000ff1e0ff */
[----:B------:R-:W-:-:S05]  /*0980*/  LEA.HI.X.SX32 R19, R10, UR9, 0x1, P0 ;  /* 0x000000090a137c11 */ /* 0x000fca00080f0eff */
[----:B------:R-:W2:Y:S01]  /*0990*/  LDG.E.U8 R18, desc[UR12][R18.64] ;  /* 0x0000000c12127981 */ /* 0x000ea2000c1e1100 */
[----:B------:R-:W-:Y:S02]  /*09a0*/  IMAD.MOV.U32 R11, RZ, RZ, 0x1 ;  /* 0x00000001ff0b7424 */ /* 0x000fe400078e00ff */
[----:B------:R-:W-:-:S03]  /*09b0*/  VIADD R4, R4, 0x1 ;  /* 0x0000000104047836 */ /* 0x000fc60000000000 */
[----:B------:R0:W-:Y:S01]  /*09c0*/  STG.E.U8 desc[UR12][R14.64], R11 ;  /* 0x0000000b0e007986 */ /* 0x0001e2000c10110c */
[----:B--2---:R-:W-:-:S05]  /*09d0*/  I2FP.F32.U32 R22, R18 ;  /* 0x0000001200167245 */ /* 0x004fca0000201000 */
[----:B0-----:R-:W-:-:S07]  /*09e0*/  FADD R9, R9, R22 ;  /* 0x0000001609097221 */ /* 0x001fce0000000000 */
.L_x_9:
[----:B------:R-:W-:Y:S05]  /*09f0*/  BSYNC.RECONVERGENT B0 ;  /* 0x0000000000007941 */ /* 0x000fea0003800200 */
.L_x_8:
[----:B------:R-:W-:Y:S01]  /*0a00*/  UIADD3 UR7, UPT, UPT, UR7, 0x4, URZ ;  /* 0x0000000407077890 */ /* 0x000fe2000fffe0ff */
[----:B------:R-:W-:Y:S01]  /*0a10*/  IADD3 R16, P0, PT, R16, 0x20, RZ ;  /* 0x0000002010107810 */ /* 0x000fe20007f1e0ff */
[C---:B------:R-:W-:Y:S02]  /*0a20*/  IMAD R10, R7.reuse, 0x4, R10 ;  /* 0x00000004070a7824 */ /* 0x040fe400078e020a */
[----:B------:R-:W-:Y:S01]  /*0a30*/  UISETP.NE.AND UP0, UPT, UR7, URZ, UPT ;  /* 0x000000ff0700728c */ /* 0x000fe2000bf05270 */
[----:B------:R-:W-:Y:S01]  /*0a40*/  IADD3.X R17, PT, PT, RZ, R17, RZ, P0, !PT ;  /* 0x00000011ff117210 */ /* 0x000fe200007fe4ff */
[C---:B------:R-:W-:Y:S02]  /*0a50*/  IMAD R12, R7.reuse, 0x4, R12 ;  /* 0x00000004070c7824 */ /* 0x040fe400078e020c */
[C---:B------:R-:W-:Y:S02]  /*0a60*/  IMAD R20, R7.reuse, 0x4, R20 ;  /* 0x0000000407147824 */ /* 0x040fe400078e0214 */
[----:B------:R-:W-:-:S03]  /*0a70*/  IMAD R8, R7, 0x4, R8 ;  /* 0x0000000407087824 */ /* 0x000fc600078e0208 */
[----:B------:R-:W-:Y:S05]  /*0a80*/  BRA.U UP0, `(.L_x_10) ;  /* 0xfffffff900dc7547 */ /* 0x000fea000b83ffff */
.L_x_1:
[----:B------:R-:W-:-:S09]  /*0a90*/  UISETP.NE.AND UP0, UPT, UR10, URZ, UPT ;  /* 0x000000ff0a00728c */ /* 0x000fd2000bf05270 */
[----:B------:R-:W-:Y:S05]  /*0aa0*/  BRA.U !UP0, `(.L_x_0) ;  /* 0x0000000108947547 */ /* 0x000fea000b800000 */
[----:B------:R-:W0:Y:S01]  /*0ab0*/  LDCU.64 UR6, c[0x0][0x388] ;  /* 0x00007100ff0677ac */ /* 0x000e220008000a00 */
[----:B------:R-:W1:Y:S01]  /*0ac0*/  LDC R8, c[0x0][0x3b0] ;  /* 0x0000ec00ff087b82 */ /* 0x000e620000000800 */
[----:B------:R-:W2:Y:S01]  /*0ad0*/  LDCU UR9, c[0x0][0x3ac] ;  /* 0x00007580ff0977ac */ /* 0x000ea20008000800 */
[----:B------:R-:W3:Y:S06]  /*0ae0*/  LDCU UR16, c[0x0][0x3b0] ;  /* 0x00007600ff1077ac */ /* 0x000eec0008000800 */
[----:B------:R-:W4:Y:S01]  /*0af0*/  LDC R17, c[0x0][0x3ac] ;  /* 0x0000eb00ff117b82 */ /* 0x000f220000000800 */
[----:B------:R-:W1:Y:S01]  /*0b00*/  LDCU.64 UR14, c[0x0][0x380] ;  /* 0x00007000ff0e77ac */ /* 0x000e620008000a00 */
[----:B------:R-:W-:-:S02]  /*0b10*/  UIADD3 UR5, UPT, UPT, -UR10, URZ, URZ ;  /* 0x000000ff0a057290 */ /* 0x000fc4000fffe1ff */
[----:B0-----:R-:W-:-:S04]  /*0b20*/  UIMAD.WIDE.U32 UR6, UR4, 0x8, UR6 ;  /* 0x00000008040678a5 */ /* 0x001fc8000f8e0006 */
[----:B------:R-:W-:Y:S01]  /*0b30*/  UIADD3 UR8, UP0, UPT, UR6, 0x4, URZ ;  /* 0x0000000406087890 */ /* 0x000fe2000ff1e0ff */
[----:B-1----:R-:W-:-:S03]  /*0b40*/  IMAD R3, R8, UR4, R3 ;  /* 0x0000000408037c24 */ /* 0x002fc6000f8e0203 */
[----:B------:R-:W-:Y:S01]  /*0b50*/  UIADD3.X UR6, UPT, UPT, URZ, UR7, URZ, UP0, !UPT ;  /* 0x00000007ff067290 */ /* 0x000fe200087fe4ff */
[----:B--2---:R-:W-:Y:S02]  /*0b60*/  IMAD R0, R3, UR9, R0 ;  /* 0x0000000903007c24 */ /* 0x004fe4000f8e0200 */
[----:B------:R-:W-:-:S03]  /*0b70*/  IMAD.U32 R3, RZ, RZ, UR8 ;  /* 0x00000008ff037e24 */ /* 0x000fc6000f8e00ff */
[----:B---34-:R-:W-:-:S07]  /*0b80*/  IMAD.U32 R11, RZ, RZ, UR6 ;  /* 0x00000006ff0b7e24 */ /* 0x018fce000f8e00ff */
.L_x_13:
[----:B------:R-:W-:-:S05]  /*0b90*/  MOV R10, R3 ;  /* 0x00000003000a7202 */ /* 0x000fca0000000f00 */
[----:B------:R-:W2:Y:S01]  /*0ba0*/  LDG.E R3, desc[UR12][R10.64+-0x4] ;  /* 0xfffffc0c0a037981 */ /* 0x000ea2000c1e1900 */
[----:B------:R-:W-:Y:S01]  /*0bb0*/  UIADD3 UR5, UPT, UPT, UR5, 0x1, URZ ;  /* 0x0000000105057890 */ /* 0x000fe2000fffe0ff */
[----:B------:R-:W-:Y:S03]  /*0bc0*/  BSSY.RECONVERGENT B0, `(.L_x_11) ;  /* 0x0000010000007945 */ /* 0x000fe60003800200 */
[----:B------:R-:W-:Y:S01]  /*0bd0*/  UISETP.NE.AND UP0, UPT, UR5, URZ, UPT ;  /* 0x000000ff0500728c */ /* 0x000fe2000bf05270 */
[----:B--2---:R-:W-:Y:S02]  /*0be0*/  ISETP.NE.AND P0, PT, R3, R6, PT ;  /* 0x000000060300720c */ /* 0x004fe40003f05270 */
[----:B------:R-:W-:-:S11]  /*0bf0*/  IADD3 R3, P1, PT, R10, 0x8, RZ ;  /* 0x000000080a037810 */ /* 0x000fd60007f3e0ff */
        /* <DEDUP_REMOVED lines=12> */
.L_x_12:
[----:B------:R-:W-:Y:S05]  /*0cc0*/  BSYNC.RECONVERGENT B0 ;  /* 0x0000000000007941 */ /* 0x000fea0003800200 */
.L_x_11:
[----:B------:R-:W-:Y:S02]  /*0cd0*/  IMAD.X R11, RZ, RZ, R11, P1 ;  /* 0x000000ffff0b7224 */ /* 0x000fe400008e060b */
[----:B------:R-:W-:Y:S01]  /*0ce0*/  IMAD R0, R17, UR16, R0 ;  /* 0x0000001011007c24 */ /* 0x000fe2000f8e0200 */
[----:B------:R-:W-:Y:S06]  /*0cf0*/  BRA.U UP0, `(.L_x_13) ;  /* 0xfffffffd00a47547 */ /* 0x000fec000b83ffff */
.L_x_0:
[----:B------:R-:W-:-:S13]  /*0d00*/  ISETP.GE.AND P0, PT, R4, 0x1, PT ;  /* 0x000000010400780c */ /* 0x000fda0003f06270 */
[----:B------:R-:W-:Y:S05]  /*0d10*/  @!P0 EXIT ;  /* 0x000000000000894d */ /* 0x000fea0003800000 */
[----:B------:R-:W-:Y:S01]  /*0d20*/  I2FP.F32.U32 R6, R4 ;  /* 0x0000000400067245 */ /* 0x000fe20000201000 */
[----:B------:R-:W-:Y:S03]  /*0d30*/  BSSY.RECONVERGENT B0, `(.L_x_14) ;  /* 0x000000c000007945 */ /* 0x000fe60003800200 */
[----:B------:R-:W0:Y:S08]  /*0d40*/  MUFU.RCP R0, R6 ;  /* 0x0000000600007308 */ /* 0x000e300000001000 */
[----:B------:R-:W1:Y:S01]  /*0d50*/  FCHK P0, R9, R6 ;  /* 0x0000000609007302 */ /* 0x000e620000000000 */
[----:B0-----:R-:W-:-:S04]  /*0d60*/  FFMA R3, -R6, R0, 1 ;  /* 0x3f80000006037423 */ /* 0x001fc80000000100 */
[----:B------:R-:W-:-:S04]  /*0d70*/  FFMA R0, R0, R3, R0 ;  /* 0x0000000300007223 */ /* 0x000fc80000000000 */
[----:B------:R-:W-:-:S04]  /*0d80*/  FFMA R3, R0, R9, RZ ;  /* 0x0000000900037223 */ /* 0x000fc800000000ff */
[----:B------:R-:W-:-:S04]  /*0d90*/  FFMA R4, -R6, R3, R9 ;  /* 0x0000000306047223 */ /* 0x000fc80000000109 */
[----:B------:R-:W-:Y:S01]  /*0da0*/  FFMA R11, R0, R4, R3 ;  /* 0x00000004000b7223 */ /* 0x000fe20000000003 */
[----:B-1----:R-:W-:Y:S06]  /*0db0*/  @!P0 BRA `(.L_x_15) ;  /* 0x00000000000c8947 */ /* 0x002fec0003800000 */
[----:B------:R-:W-:-:S07]  /*0dc0*/  MOV R4, 0xde0 ;  /* 0x00000de000047802 */ /* 0x000fce0000000f00 */
[----:B------:R-:W-:Y:S05]  /*0dd0*/  CALL.REL.NOINC `($__internal_0_$__cuda_sm3x_div_rn_noftz_f32_slowpath) ;  /* 0x0000000000287944 */ /* 0x000fea0003c00000 */
[----:B------:R-:W-:-:S07]  /*0de0*/  IMAD.MOV.U32 R11, RZ, RZ, R0 ;  /* 0x000000ffff0b7224 */ /* 0x000fce00078e0000 */
.L_x_15:
[----:B------:R-:W-:Y:S05]  /*0df0*/  BSYNC.RECONVERGENT B0 ;  /* 0x0000000000007941 */ /* 0x000fea0003800200 */
.L_x_14:
[----:B------:R-:W0:Y:S01]  /*0e00*/  LDC.64 R4, c[0x0][0x390] ;  /* 0x0000e400ff047b82 */ /* 0x000e220000000a00 */
[----:B------:R-:W-:-:S07]  /*0e10*/  IMAD.MOV.U32 R9, RZ, RZ, 0x3f800000 ;  /* 0x3f800000ff097424 */ /* 0x000fce00078e00ff */
[----:B------:R-:W1:Y:S01]  /*0e20*/  LDC.64 R6, c[0x0][0x398] ;  /* 0x0000e600ff067b82 */ /* 0x000e620000000a00 */
[----:B0-----:R-:W-:-:S05]  /*0e30*/  IMAD.WIDE R4, R2, 0x4, R4 ;  /* 0x0000000402047825 */ /* 0x001fca00078e0204 */
[----:B------:R-:W-:Y:S01]  /*0e40*/  STG.E desc[UR12][R4.64], R11 ;  /* 0x0000000b04007986 */ /* 0x000fe2000c10190c */
[----:B-1----:R-:W-:-:S05]  /*0e50*/  IMAD.WIDE R2, R2, 0x4, R6 ;  /* 0x0000000402027825 */ /* 0x002fca00078e0206 */
[----:B------:R-:W-:Y:S01]  /*0e60*/  STG.E desc[UR12][R2.64], R9 ;  /* 0x0000000902007986 */ /* 0x000fe2000c10190c */
[----:B------:R-:W-:Y:S05]  /*0e70*/  EXIT ;  /* 0x000000000000794d */ /* 0x000fea0003800000 */
        .weak           $__internal_0_$__cuda_sm3x_div_rn_noftz_f32_slowpath
        .type           $__internal_0_$__cuda_sm3x_div_rn_noftz_f32_slowpath,@function
        .size           $__internal_0_$__cuda_sm3x_div_rn_noftz_f32_slowpath,(.L_x_29 - $__internal_0_$__cuda_sm3x_div_rn_noftz_f32_slowpath)
$__internal_0_$__cuda_sm3x_div_rn_noftz_f32_slowpath:
[----:B------:R-:W-:Y:S01]  /*0e80*/  SHF.R.U32.HI R3, RZ, 0x17, R6 ;  /* 0x00000017ff037819 */ /* 0x000fe20000011606 */
[----:B------:R-:W-:Y:S01]  /*0e90*/  BSSY.RECONVERGENT B1, `(.L_x_16) ;  /* 0x0000063000017945 */ /* 0x000fe20003800200 */
[----:B------:R-:W-:Y:S02]  /*0ea0*/  SHF.R.U32.HI R0, RZ, 0x17, R9 ;  /* 0x00000017ff007819 */ /* 0x000fe40000011609 */
[----:B------:R-:W-:Y:S02]  /*0eb0*/  LOP3.LUT R13, R3, 0xff, RZ, 0xc0, !PT ;  /* 0x000000ff030d7812 */ /* 0x000fe400078ec0ff */
[----:B------:R-:W-:Y:S02]  /*0ec0*/  LOP3.LUT R8, R0, 0xff, RZ, 0xc0, !PT ;  /* 0x000000ff00087812 */ /* 0x000fe400078ec0ff */
[----:B------:R-:W-:-:S03]  /*0ed0*/  IADD3 R7, PT, PT, R13, -0x1, RZ ;  /* 0xffffffff0d077810 */ /* 0x000fc60007ffe0ff */
[----:B------:R-:W-:Y:S01]  /*0ee0*/  VIADD R5, R8, 0xffffffff ;  /* 0xffffffff08057836 */ /* 0x000fe20000000000 */
[----:B------:R-:W-:-:S04]  /*0ef0*/  ISETP.GT.U32.AND P0, PT, R7, 0xfd, PT ;  /* 0x000000fd0700780c */ /* 0x000fc80003f04070 */
[----:B------:R-:W-:-:S13]  /*0f00*/  ISETP.GT.U32.OR P0, PT, R5, 0xfd, P0 ;  /* 0x000000fd0500780c */ /* 0x000fda0000704470 */
[----:B------:R-:W-:Y:S01]  /*0f10*/  @!P0 IMAD.MOV.U32 R3, RZ, RZ, RZ ;  /* 0x000000ffff038224 */ /* 0x000fe200078e00ff */
[----:B------:R-:W-:Y:S06]  /*0f20*/  @!P0 BRA `(.L_x_17) ;  /* 0x0000000000608947 */ /* 0x000fec0003800000 */
[----:B------:R-:W-:Y:S01]  /*0f30*/  FSETP.GTU.FTZ.AND P0, PT, |R9|, +INF , PT ;  /* 0x7f8000000900780b */ /* 0x000fe20003f1c200 */
[----:B------:R-:W-:Y:S01]  /*0f40*/  IMAD.MOV.U32 R0, RZ, RZ, R6 ;  /* 0x000000ffff007224 */ /* 0x000fe200078e0006 */
[----:B------:R-:W-:-:S04]  /*0f50*/  FSETP.GTU.FTZ.AND P1, PT, |R6|, +INF , PT ;  /* 0x7f8000000600780b */ /* 0x000fc80003f3c200 */
[----:B------:R-:W-:-:S13]  /*0f60*/  PLOP3.LUT P0, PT, P0, P1, PT, 0xf8, 0x8f ;  /* 0x00000000008f781c */ /* 0x000fda0000703f70 */
[----:B------:R-:W-:Y:S05]  /*0f70*/  @P0 BRA `(.L_x_18) ;  /* 0x00000004004c0947 */ /* 0x000fea0003800000 */
[----:B------:R-:W-:-:S13]  /*0f80*/  LOP3.LUT P0, RZ, R6, 0x7fffffff, R9, 0xc8, !PT ;  /* 0x7fffffff06ff7812 */ /* 0x000fda000780c809 */
[----:B------:R-:W-:Y:S05]  /*0f90*/  @!P0 BRA `(.L_x_19) ;  /* 0x00000004003c8947 */ /* 0x000fea0003800000 */
[C---:B------:R-:W-:Y:S02]  /*0fa0*/  FSETP.NEU.FTZ.AND P1, PT, |R9|.reuse, +INF , PT ;  /* 0x7f8000000900780b */ /* 0x040fe40003f3d200 */
[----:B------:R-:W-:Y:S02]  /*0fb0*/  FSETP.NEU.FTZ.AND P2, PT, |R0|, +INF , PT ;  /* 0x7f8000000000780b */ /* 0x000fe40003f5d200 */
[----:B------:R-:W-:-:S11]  /*0fc0*/  FSETP.NEU.FTZ.AND P0, PT, |R9|, +INF , PT ;  /* 0x7f8000000900780b */ /* 0x000fd60003f1d200 */
[----:B------:R-:W-:Y:S05]  /*0fd0*/  @!P2 BRA !P1, `(.L_x_19) ;  /* 0x00000004002ca947 */ /* 0x000fea0004800000 */
[----:B------:R-:W-:-:S04]  /*0fe0*/  LOP3.LUT P1, RZ, R9, 0x7fffffff, RZ, 0xc0, !PT ;  /* 0x7fffffff09ff7812 */ /* 0x000fc8000782c0ff */
[----:B------:R-:W-:-:S13]  /*0ff0*/  PLOP3.LUT P1, PT, P2, P1, PT, 0x2f, 0xf2 ;  /* 0x0000000000f2781c */ /* 0x000fda0001722577 */
[----:B------:R-:W-:Y:S05]  /*1000*/  @P1 BRA `(.L_x_20) ;  /* 0x0000000400181947 */ /* 0x000fea0003800000 */
[----:B------:R-:W-:-:S04]  /*1010*/  LOP3.LUT P1, RZ, R6, 0x7fffffff, RZ, 0xc0, !PT ;  /* 0x7fffffff06ff7812 */ /* 0x000fc8000782c0ff */
[----:B------:R-:W-:-:S13]  /*1020*/  PLOP3.LUT P0, PT, P0, P1, PT, 0x2f, 0xf2 ;  /* 0x0000000000f2781c */ /* 0x000fda0000702577 */
[----:B------:R-:W-:Y:S05]  /*1030*/  @P0 BRA `(.L_x_21) ;  /* 0x0000000400000947 */ /* 0x000fea0003800000 */
[----:B------:R-:W-:Y:S02]  /*1040*/  ISETP.GE.AND P0, PT, R5, RZ, PT ;  /* 0x000000ff0500720c */ /* 0x000fe40003f06270 */
[----:B------:R-:W-:-:S11]  /*1050*/  ISETP.GE.AND P1, PT, R7, RZ, PT ;  /* 0x000000ff0700720c */ /* 0x000fd60003f26270 */
[----:B------:R-:W-:Y:S02]  /*1060*/  @P0 IMAD.MOV.U32 R3, RZ, RZ, RZ ;  /* 0x000000ffff030224 */ /* 0x000fe400078e00ff */
[----:B------:R-:W-:Y:S01]  /*1070*/  @!P0 FFMA R9, R9, 1.84467440737095516160e+19, RZ ;  /* 0x5f80000009098823 */ /* 0x000fe200000000ff */
[----:B------:R-:W-:Y:S02]  /*1080*/  @!P0 IMAD.MOV.U32 R3, RZ, RZ, -0x40 ;  /* 0xffffffc0ff038424 */ /* 0x000fe400078e00ff */
[----:B------:R-:W-:-:S03]  /*1090*/  @!P1 FFMA R6, R0, 1.84467440737095516160e+19, RZ ;  /* 0x5f80000000069823 */ /* 0x000fc600000000ff */
[----:B------:R-:W-:-:S07]  /*10a0*/  @!P1 IADD3 R3, PT, PT, R3, 0x40, RZ ;  /* 0x0000004003039810 */ /* 0x000fce0007ffe0ff */
.L_x_17:
[----:B------:R-:W-:Y:S01]  /*10b0*/  LEA R5, R13, 0xc0800000, 0x17 ;  /* 0xc08000000d057811 */ /* 0x000fe200078eb8ff */
[----:B------:R-:W-:Y:S04]  /*10c0*/  BSSY.RECONVERGENT B2, `(.L_x_22) ;  /* 0x0000036000027945 */ /* 0x000fe80003800200 */
[----:B------:R-:W-:Y:S02]  /*10d0*/  IMAD.IADD R5, R6, 0x1, -R5 ;  /* 0x0000000106057824 */ /* 0x000fe400078e0a05 */
[----:B------:R-:W-:Y:S02]  /*10e0*/  VIADD R6, R8, 0xffffff81 ;  /* 0xffffff8108067836 */ /* 0x000fe40000000000 */
[----:B------:R-:W0:Y:S01]  /*10f0*/  MUFU.RCP R7, R5 ;  /* 0x0000000500077308 */ /* 0x000e220000001000 */
[----:B------:R-:W-:Y:S01]  /*1100*/  FADD.FTZ R11, -R5, -RZ ;  /* 0x800000ff050b7221 */ /* 0x000fe20000010100 */
[C---:B------:R-:W-:Y:S01]  /*1110*/  IMAD R0, R6.reuse, -0x800000, R9 ;  /* 0xff80000006007824 */ /* 0x040fe200078e0209 */
[----:B------:R-:W-:-:S05]  /*1120*/  IADD3 R6, PT, PT, R6, 0x7f, -R13 ;  /* 0x0000007f06067810 */ /* 0x000fca0007ffe80d */
[----:B------:R-:W-:Y:S02]  /*1130*/  IMAD.IADD R6, R6, 0x1, R3 ;  /* 0x0000000106067824 */ /* 0x000fe400078e0203 */
[----:B0-----:R-:W-:-:S04]  /*1140*/  FFMA R8, R7, R11, 1 ;  /* 0x3f80000007087423 */ /* 0x001fc8000000000b */
[----:B------:R-:W-:-:S04]  /*1150*/  FFMA R10, R7, R8, R7 ;  /* 0x00000008070a7223 */ /* 0x000fc80000000007 */
[----:B------:R-:W-:-:S04]  /*1160*/  FFMA R7, R0, R10, RZ ;  /* 0x0000000a00077223 */ /* 0x000fc800000000ff */
[----:B------:R-:W-:-:S04]  /*1170*/  FFMA R8, R11, R7, R0 ;  /* 0x000000070b087223 */ /* 0x000fc80000000000 */
[----:B------:R-:W-:-:S04]  /*1180*/  FFMA R7, R10, R8, R7 ;  /* 0x000000080a077223 */ /* 0x000fc80000000007 */
[----:B------:R-:W-:-:S04]  /*1190*/  FFMA R8, R11, R7, R0 ;  /* 0x000000070b087223 */ /* 0x000fc80000000000 */
[----:B------:R-:W-:-:S05]  /*11a0*/  FFMA R0, R10, R8, R7 ;  /* 0x000000080a007223 */ /* 0x000fca0000000007 */
[----:B------:R-:W-:-:S04]  /*11b0*/  SHF.R.U32.HI R5, RZ, 0x17, R0 ;  /* 0x00000017ff057819 */ /* 0x000fc80000011600 */
[----:B------:R-:W-:-:S05]  /*11c0*/  LOP3.LUT R5, R5, 0xff, RZ, 0xc0, !PT ;  /* 0x000000ff05057812 */ /* 0x000fca00078ec0ff */
[----:B------:R-:W-:-:S04]  /*11d0*/  IMAD.IADD R9, R5, 0x1, R6 ;  /* 0x0000000105097824 */ /* 0x000fc800078e0206 */
[----:B------:R-:W-:-:S05]  /*11e0*/  VIADD R3, R9, 0xffffffff ;  /* 0xffffffff09037836 */ /* 0x000fca0000000000 */
[----:B------:R-:W-:-:S13]  /*11f0*/  ISETP.GE.U32.AND P0, PT, R3, 0xfe, PT ;  /* 0x000000fe0300780c */ /* 0x000fda0003f06070 */
[----:B------:R-:W-:Y:S05]  /*1200*/  @!P0 BRA `(.L_x_23) ;  /* 0x0000000000808947 */ /* 0x000fea0003800000 */
[----:B------:R-:W-:-:S13]  /*1210*/  ISETP.GT.AND P0, PT, R9, 0xfe, PT ;  /* 0x000000fe0900780c */ /* 0x000fda0003f04270 */
[----:B------:R-:W-:Y:S05]  /*1220*/  @P0 BRA `(.L_x_24) ;  /* 0x00000000006c0947 */ /* 0x000fea0003800000 */
[----:B------:R-:W-:-:S13]  /*1230*/  ISETP.GE.AND P0, PT, R9, 0x1, PT ;  /* 0x000000010900780c */ /* 0x000fda0003f06270 */
[----:B------:R-:W-:Y:S05]  /*1240*/  @P0 BRA `(.L_x_25) ;  /* 0x0000000000740947 */ /* 0x000fea0003800000 */
[----:B------:R-:W-:Y:S02]  /*1250*/  ISETP.GE.AND P0, PT, R9, -0x18, PT ;  /* 0xffffffe80900780c */ /* 0x000fe40003f06270 */
[----:B------:R-:W-:-:S11]  /*1260*/  LOP3.LUT R0, R0, 0x80000000, RZ, 0xc0, !PT ;  /* 0x8000000000007812 */ /* 0x000fd600078ec0ff */
[----:B------:R-:W-:Y:S05]  /*1270*/  @!P0 BRA `(.L_x_25) ;  /* 0x0000000000688947 */ /* 0x000fea0003800000 */
[CCC-:B------:R-:W-:Y:S01]  /*1280*/  FFMA.RZ R3, R10.reuse, R8.reuse, R7.reuse ;  /* 0x000000080a037223 */ /* 0x1c0fe2000000c007 */
[CCC-:B------:R-:W-:Y:S01]  /*1290*/  FFMA.RM R6, R10.reuse, R8.reuse, R7.reuse ;  /* 0x000000080a067223 */ /* 0x1c0fe20000004007 */
[C---:B------:R-:W-:Y:S02]  /*12a0*/  ISETP.NE.AND P2, PT, R9.reuse, RZ, PT ;  /* 0x000000ff0900720c */ /* 0x040fe40003f45270 */
[----:B------:R-:W-:Y:S02]  /*12b0*/  ISETP.NE.AND P1, PT, R9, RZ, PT ;  /* 0x000000ff0900720c */ /* 0x000fe40003f25270 */
[----:B------:R-:W-:Y:S01]  /*12c0*/  LOP3.LUT R5, R3, 0x7fffff, RZ, 0xc0, !PT ;  /* 0x007fffff03057812 */ /* 0x000fe200078ec0ff */
[----:B------:R-:W-:Y:S01]  /*12d0*/  FFMA.RP R3, R10, R8, R7 ;  /* 0x000000080a037223 */ /* 0x000fe20000008007 */
[----:B------:R-:W-:Y:S01]  /*12e0*/  IADD3 R8, PT, PT, R9, 0x20, RZ ;  /* 0x0000002009087810 */ /* 0x000fe20007ffe0ff */
[----:B------:R-:W-:Y:S01]  /*12f0*/  IMAD.MOV R7, RZ, RZ, -R9 ;  /* 0x000000ffff077224 */ /* 0x000fe200078e0a09 */
[----:B------:R-:W-:-:S02]  /*1300*/  LOP3.LUT R5, R5, 0x800000, RZ, 0xfc, !PT ;  /* 0x0080000005057812 */ /* 0x000fc400078efcff */
[----:B------:R-:W-:Y:S02]  /*1310*/  FSETP.NEU.FTZ.AND P0, PT, R3, R6, PT ;  /* 0x000000060300720b */ /* 0x000fe40003f1d000 */
[----:B------:R-:W-:Y:S02]  /*1320*/  SHF.L.U32 R8, R5, R8, RZ ;  /* 0x0000000805087219 */ /* 0x000fe400000006ff */
[----:B------:R-:W-:Y:S02]  /*1330*/  SEL R6, R7, RZ, P2 ;  /* 0x000000ff07067207 */ /* 0x000fe40001000000 */
[----:B------:R-:W-:Y:S02]  /*1340*/  ISETP.NE.AND P1, PT, R8, RZ, P1 ;  /* 0x000000ff0800720c */ /* 0x000fe40000f25270 */
[----:B------:R-:W-:Y:S02]  /*1350*/  SHF.R.U32.HI R6, RZ, R6, R5 ;  /* 0x00000006ff067219 */ /* 0x000fe40000011605 */
[----:B------:R-:W-:-:S02]  /*1360*/  PLOP3.LUT P0, PT, P0, P1, PT, 0xf8, 0x8f ;  /* 0x00000000008f781c */ /* 0x000fc40000703f70 */
[----:B------:R-:W-:Y:S02]  /*1370*/  SHF.R.U32.HI R8, RZ, 0x1, R6 ;  /* 0x00000001ff087819 */ /* 0x000fe40000011606 */
[----:B------:R-:W-:-:S04]  /*1380*/  SEL R3, RZ, 0x1, !P0 ;  /* 0x00000001ff037807 */ /* 0x000fc80004000000 */
[----:B------:R-:W-:-:S04]  /*1390*/  LOP3.LUT R3, R3, 0x1, R8, 0xf8, !PT ;  /* 0x0000000103037812 */ /* 0x000fc800078ef808 */
[----:B------:R-:W-:-:S05]  /*13a0*/  LOP3.LUT R3, R3, R6, RZ, 0xc0, !PT ;  /* 0x0000000603037212 */ /* 0x000fca00078ec0ff */
[----:B------:R-:W-:-:S05]  /*13b0*/  IMAD.IADD R3, R8, 0x1, R3 ;  /* 0x0000000108037824 */ /* 0x000fca00078e0203 */
[----:B------:R-:W-:Y:S01]  /*13c0*/  LOP3.LUT R0, R3, R0, RZ, 0xfc, !PT ;  /* 0x0000000003007212 */ /* 0x000fe200078efcff */
[----:B------:R-:W-:Y:S06]  /*13d0*/  BRA `(.L_x_25) ;  /* 0x0000000000107947 */ /* 0x000fec0003800000 */
.L_x_24:
[----:B------:R-:W-:-:S04]  /*13e0*/  LOP3.LUT R0, R0, 0x80000000, RZ, 0xc0, !PT ;  /* 0x8000000000007812 */ /* 0x000fc800078ec0ff */
[----:B------:R-:W-:Y:S01]  /*13f0*/  LOP3.LUT R0, R0, 0x7f800000, RZ, 0xfc, !PT ;  /* 0x7f80000000007812 */ /* 0x000fe200078efcff */
[----:B------:R-:W-:Y:S06]  /*1400*/  BRA `(.L_x_25) ;  /* 0x0000000000047947 */ /* 0x000fec0003800000 */
.L_x_23:
[----:B------:R-:W-:-:S07]  /*1410*/  IMAD R0, R6, 0x800000, R0 ;  /* 0x0080000006007824 */ /* 0x000fce00078e0200 */
.L_x_25:
[----:B------:R-:W-:Y:S05]  /*1420*/  BSYNC.RECONVERGENT B2 ;  /* 0x0000000000027941 */ /* 0x000fea0003800200 */
.L_x_22:
[----:B------:R-:W-:Y:S05]  /*1430*/  BRA `(.L_x_26) ;  /* 0x0000000000207947 */ /* 0x000fea0003800000 */
.L_x_21:
[----:B------:R-:W-:-:S04]  /*1440*/  LOP3.LUT R0, R6, 0x80000000, R9, 0x48, !PT ;  /* 0x8000000006007812 */ /* 0x000fc800078e4809 */
[----:B------:R-:W-:Y:S01]  /*1450*/  LOP3.LUT R0, R0, 0x7f800000, RZ, 0xfc, !PT ;  /* 0x7f80000000007812 */ /* 0x000fe200078efcff */
[----:B------:R-:W-:Y:S06]  /*1460*/  BRA `(.L_x_26) ;  /* 0x0000000000147947 */ /* 0x000fec0003800000 */
.L_x_20:
[----:B------:R-:W-:Y:S01]  /*1470*/  LOP3.LUT R0, R6, 0x80000000, R9, 0x48, !PT ;  /* 0x8000000006007812 */ /* 0x000fe200078e4809 */
[----:B------:R-:W-:Y:S06]  /*1480*/  BRA `(.L_x_26) ;  /* 0x00000000000c7947 */ /* 0x000fec0003800000 */
.L_x_19:
[----:B------:R-:W0:Y:S01]  /*1490*/  MUFU.RSQ R0, -QNAN ;  /* 0xffc0000000007908 */ /* 0x000e220000001400 */
[----:B------:R-:W-:Y:S05]  /*14a0*/  BRA `(.L_x_26) ;  /* 0x0000000000047947 */ /* 0x000fea0003800000 */
.L_x_18:
[----:B------:R-:W-:-:S07]  /*14b0*/  FADD.FTZ R0, R9, R0 ;  /* 0x0000000009007221 */ /* 0x000fce0000010000 */
.L_x_26:
[----:B------:R-:W-:Y:S05]  /*14c0*/  BSYNC.RECONVERGENT B1 ;  /* 0x0000000000017941 */ /* 0x000fea0003800200 */
.L_x_16:
[----:B------:R-:W-:-:S04]  /*14d0*/  IMAD.MOV.U32 R5, RZ, RZ, 0x0 ;  /* 0x00000000ff057424 */ /* 0x000fc800078e00ff */
[----:B0-----:R-:W-:Y:S05]  /*14e0*/  RET.REL.NODEC R4 `(_Z21medianAndShiftKernel2PKhPKiPfS3_Phiiii) ;  /* 0xffffffe804c47950 */ /* 0x001fea0003c3ffff */
.L_x_27:
[----:B------:R-:W-:-:S00]  /*14f0*/  BRA `(.L_x_27) ;  /* 0xfffffffc00fc7947 */ /* 0x000fc0000383ffff */
[----:B------:R-:W-:-:S00]  /*1500*/  NOP ;  /* 0x0000000000007918 */ /* 0x000fc00000000000 */
[----:B------:R-:W-:-:S00]  /*1510*/  NOP ;  /* 0x0000000000007918 */ /* 0x000fc00000000000 */
[----:B------:R-:W-:-:S00]  /*1520*/  NOP ;  /* 0x0000000000007918 */ /* 0x000fc00000000000 */
[----:B------:R-:W-:-:S00]  /*1530*/  NOP ;  /* 0x0000000000007918 */ /* 0x000fc00000000000 */
[----:B------:R-:W-:-:S00]  /*1540*/  NOP ;  /* 0x0000000000007918 */ /* 0x000fc00000000000 */
[----:B------:R-:W-:-:S00]  /*1550*/  NOP ;  /* 0x0000000000007918 */ /* 0x000fc00000000000 */
[----:B------:R-:W-:-:S00]  /*1560*/  NOP ;  /* 0x0000000000007918 */ /* 0x000fc00000000000 */
[----:B------:R-:W-:-:S00]  /*1570*/  NOP ;  /* 0x0000000000007918 */ /* 0x000fc00000000000 */
.L_x_29:


//--------------------- .text._Z26computeDisplacementKernel2PKfS0_Piii --------------------------
	.section	.text._Z26computeDisplacementKernel2PKfS0_Piii,"ax",@progbits
	.align	128
        .global         _Z26computeDisplacementKernel2PKfS0_Piii
        .type           _Z26computeDisplacementKernel2PKfS0_Piii,@function
        .size           _Z26computeDisplacementKernel2PKfS0_Piii,(.L_x_31 - _Z26computeDisplacementKernel2PKfS0_Piii)
        .other          _Z26computeDisplacementKernel2PKfS0_Piii,@"STO_CUDA_ENTRY STV_DEFAULT"
_Z26computeDisplacementKernel2PKfS0_Piii:
.text._Z26computeDisplacementKernel2PKfS0_Piii:
[----:B------:R-:W-:Y:S01]  /*0000*/  LDC R1, c[0x0][0x37c] ;  /* 0x0000df00ff017b82 */ /* 0x000fe20000000800 */
[----:B------:R-:W0:Y:S07]  /*0010*/  S2R R3, SR_TID.X ;  /* 0x0000000000037919 */ /* 0x000e2e0000002100 */
[----:B------:R-:W0:Y:S01]  /*0020*/  S2UR UR4, SR_CTAID.X ;  /* 0x00000000000479c3 */ /* 0x000e220000002500 */
[----:B------:R-:W1:Y:S07]  /*0030*/  LDCU UR5, c[0x0][0x398] ;  /* 0x00007300ff0577ac */ /* 0x000e6e0008000800 */
[----:B------:R-:W0:Y:S02]  /*0040*/  LDC R0, c[0x0][0x360] ;  /* 0x0000d800ff007b82 */ /* 0x000e240000000800 */
[----:B0-----:R-:W-:-:S05]  /*0050*/  IMAD R0, R0, UR4, R3 ;  /* 0x0000000400007c24 */ /* 0x001fca000f8e0203 */
[----:B-1----:R-:W-:-:S13]  /*0060*/  ISETP.GE.AND P0, PT, R0, UR5, PT ;  /* 0x0000000500007c0c */ /* 0x002fda000bf06270 */
[----:B------:R-:W-:Y:S05]  /*0070*/  @P0 EXIT ;  /* 0x000000000000094d */ /* 0x000fea0003800000 */
[----:B------:R-:W0:Y:S01]  /*0080*/  LDC.64 R6, c[0x0][0x380] ;  /* 0x0000e000ff067b82 */ /* 0x000e220000000a00 */
[----:B------:R-:W1:Y:S01]  /*0090*/  LDCU.64 UR4, c[0x0][0x358] ;  /* 0x00006b00ff0477ac */ /* 0x000e620008000a00 */
[----:B------:R-:W-:-:S06]  /*00a0*/  IMAD.SHL.U32 R0, R0, 0x2, RZ ;  /* 0x0000000200007824 */ /* 0x000fcc00078e00ff */
[----:B------:R-:W2:Y:S01]  /*00b0*/  LDC R2, c[0x0][0x39c] ;  /* 0x0000e700ff027b82 */ /* 0x000ea20000000800 */
[----:B0-----:R-:W-:-:S05]  /*00c0*/  IMAD.WIDE R6, R0, 0x4, R6 ;  /* 0x0000000400067825 */ /* 0x001fca00078e0206 */
[----:B-1----:R-:W3:Y:S04]  /*00d0*/  LDG.E R4, desc[UR4][R6.64] ;  /* 0x0000000406047981 */ /* 0x002ee8000c1e1900 */
[----:B------:R-:W4:Y:S01]  /*00e0*/  LDG.E R8, desc[UR4][R6.64+0x4] ;  /* 0x0000040406087981 */ /* 0x000f22000c1e1900 */
[-C--:B--2---:R-:W-:Y:S01]  /*00f0*/  IABS R3, R2.reuse ;  /* 0x0000000200037213 */ /* 0x084fe20000000000 */
[----:B------:R-:W-:Y:S01]  /*0100*/  HFMA2 R11, -RZ, RZ, 1.75, 0 ;  /* 0x3f000000ff0b7431 */ /* 0x000fe200000001ff */
[----:B------:R-:W-:Y:S02]  /*0110*/  I2FP.F32.S32 R9, R2 ;  /* 0x0000000200097245 */ /* 0x000fe40000201400 */
[----:B------:R-:W0:Y:S08]  /*0120*/  I2F.RP R10, R3 ;  /* 0x00000003000a7306 */ /* 0x000e300000209400 */
[----:B0-----:R-:W0:Y:S02]  /*0130*/  MUFU.RCP R10, R10 ;  /* 0x0000000a000a7308 */ /* 0x001e240000001000 */
[----:B0-----:R-:W-:-:S06]  /*0140*/  VIADD R5, R10, 0xffffffe ;  /* 0x0ffffffe0a057836 */ /* 0x001fcc0000000000 */
[----:B------:R-:W0:Y:S01]  /*0150*/  F2I.FTZ.U32.TRUNC.NTZ R5, R5 ;  /* 0x0000000500057305 */ /* 0x000e22000021f000 */
[-C--:B---3--:R-:W-:Y:S01]  /*0160*/  FMUL R4, R4, R9.reuse ;  /* 0x0000000904047220 */ /* 0x088fe20000400000 */
[----:B----4-:R-:W-:-:S04]  /*0170*/  FMUL R8, R8, R9 ;  /* 0x0000000908087220 */ /* 0x010fc80000400000 */
[C---:B------:R-:W-:Y:S02]  /*0180*/  LOP3.LUT R7, R11.reuse, 0x80000000, R4, 0xb8, !PT ;  /* 0x800000000b077812 */ /* 0x040fe400078eb804 */
[----:B------:R-:W-:-:S03]  /*0190*/  LOP3.LUT R9, R11, 0x80000000, R8, 0xb8, !PT ;  /* 0x800000000b097812 */ /* 0x000fc600078eb808 */
[----:B------:R-:W-:Y:S01]  /*01a0*/  FADD.RZ R7, R4, R7 ;  /* 0x0000000704077221 */ /* 0x000fe2000000c000 */
[----:B0-----:R-:W-:Y:S02]  /*01b0*/  IMAD.MOV R4, RZ, RZ, -R5 ;  /* 0x000000ffff047224 */ /* 0x001fe400078e0a05 */
[----:B------:R-:W-:Y:S02]  /*01c0*/  FADD.RZ R9, R8, R9 ;  /* 0x0000000908097221 */ /* 0x000fe4000000c000 */
[----:B------:R-:W-:Y:S01]  /*01d0*/  IMAD R11, R4, R3, RZ ;  /* 0x00000003040b7224 */ /* 0x000fe200078e02ff */
[----:B------:R-:W0:Y:S01]  /*01e0*/  F2I.TRUNC.NTZ R7, R7 ;  /* 0x0000000700077305 */ /* 0x000e22000020f100 */
[----:B------:R-:W-:-:S04]  /*01f0*/  IMAD.MOV.U32 R4, RZ, RZ, RZ ;  /* 0x000000ffff047224 */ /* 0x000fc800078e00ff */
[----:B------:R-:W-:-:S03]  /*0200*/  IMAD.HI.U32 R4, R5, R11, R4 ;  /* 0x0000000b05047227 */ /* 0x000fc600078e0004 */
[----:B------:R-:W1:Y:S01]  /*0210*/  F2I.TRUNC.NTZ R9, R9 ;  /* 0x0000000900097305 */ /* 0x000e62000020f100 */
[----:B0-----:R-:W-:-:S05]  /*0220*/  IABS R6, R7 ;  /* 0x0000000700067213 */ /* 0x001fca0000000000 */
[----:B------:R-:W-:Y:S01]  /*0230*/  IMAD.HI.U32 R5, R4, R6, RZ ;  /* 0x0000000604057227 */ /* 0x000fe200078e00ff */
[----:B-1----:R-:W-:-:S04]  /*0240*/  IABS R8, R9 ;  /* 0x0000000900087213 */ /* 0x002fc80000000000 */
[----:B------:R-:W-:Y:S02]  /*0250*/  IADD3 R5, PT, PT, -R5, RZ, RZ ;  /* 0x000000ff05057210 */ /* 0x000fe40007ffe1ff */
[----:B------:R-:W-:Y:S01]  /*0260*/  ISETP.GE.AND P3, PT, R9, RZ, PT ;  /* 0x000000ff0900720c */ /* 0x000fe20003f66270 */
[----:B------:R-:W-:-:S04]  /*0270*/  IMAD.HI.U32 R4, R4, R8, RZ ;  /* 0x0000000804047227 */ /* 0x000fc800078e00ff */
[----:B------:R-:W-:Y:S02]  /*0280*/  IMAD R6, R3, R5, R6 ;  /* 0x0000000503067224 */ /* 0x000fe400078e0206 */
[----:B------:R-:W-:-:S03]  /*0290*/  IMAD.MOV R4, RZ, RZ, -R4 ;  /* 0x000000ffff047224 */ /* 0x000fc600078e0a04 */
[C---:B------:R-:W-:Y:S01]  /*02a0*/  ISETP.GT.U32.AND P0, PT, R3.reuse, R6, PT ;  /* 0x000000060300720c */ /* 0x040fe20003f04070 */
[C---:B------:R-:W-:Y:S02]  /*02b0*/  IMAD R8, R3.reuse, R4, R8 ;  /* 0x0000000403087224 */ /* 0x040fe400078e0208 */
[----:B------:R-:W0:Y:S03]  /*02c0*/  LDC.64 R4, c[0x0][0x390] ;  /* 0x0000e400ff047b82 */ /* 0x000e260000000a00 */
[----:B------:R-:W-:-:S07]  /*02d0*/  ISETP.GT.U32.AND P1, PT, R3, R8, PT ;  /* 0x000000080300720c */ /* 0x000fce0003f24070 */
[----:B------:R-:W-:Y:S01]  /*02e0*/  @!P0 IMAD.IADD R6, R6, 0x1, -R3 ;  /* 0x0000000106068824 */ /* 0x000fe200078e0a03 */
[----:B------:R-:W-:Y:S02]  /*02f0*/  ISETP.GE.AND P0, PT, R7, RZ, PT ;  /* 0x000000ff0700720c */ /* 0x000fe40003f06270 */
[----:B------:R-:W-:Y:S02]  /*0300*/  LOP3.LUT R7, RZ, R2, RZ, 0x33, !PT ;  /* 0x00000002ff077212 */ /* 0x000fe400078e33ff */
[----:B------:R-:W-:Y:S02]  /*0310*/  ISETP.GT.U32.AND P2, PT, R3, R6, PT ;  /* 0x000000060300720c */ /* 0x000fe40003f44070 */
[----:B------:R-:W-:-:S04]  /*0320*/  @!P1 IADD3 R8, PT, PT, R8, -R3, RZ ;  /* 0x8000000308089210 */ /* 0x000fc80007ffe0ff */
[----:B------:R-:W-:Y:S01]  /*0330*/  ISETP.GT.U32.AND P1, PT, R3, R8, PT ;  /* 0x000000080300720c */ /* 0x000fe20003f24070 */
[----:B0-----:R-:W-:-:S06]  /*0340*/  IMAD.WIDE R4, R0, 0x4, R4 ;  /* 0x0000000400047825 */ /* 0x001fcc00078e0204 */
[----:B------:R-:W-:Y:S01]  /*0350*/  @!P2 IMAD.IADD R6, R6, 0x1, -R3 ;  /* 0x000000010606a824 */ /* 0x000fe200078e0a03 */
[----:B------:R-:W-:-:S04]  /*0360*/  ISETP.NE.AND P2, PT, R2, RZ, PT ;  /* 0x000000ff0200720c */ /* 0x000fc80003f45270 */
[----:B------:R-:W-:Y:S01]  /*0370*/  @!P0 IADD3 R6, PT, PT, -R6, RZ, RZ ;  /* 0x000000ff06068210 */ /* 0x000fe20007ffe1ff */
[----:B------:R-:W-:-:S03]  /*0380*/  @!P1 IMAD.IADD R8, R8, 0x1, -R3 ;  /* 0x0000000108089824 */ /* 0x000fc600078e0a03 */
[----:B------:R-:W-:Y:S02]  /*0390*/  SEL R9, R7, R6, !P2 ;  /* 0x0000000607097207 */ /* 0x000fe40005000000 */
[----:B------:R-:W-:Y:S02]  /*03a0*/  @!P3 IADD3 R8, PT, PT, -R8, RZ, RZ ;  /* 0x000000ff0808b210 */ /* 0x000fe40007ffe1ff */
[----:B------:R-:W-:Y:S01]  /*03b0*/  ISETP.GT.AND P0, PT, R9, -0x1, PT ;  /* 0xffffffff0900780c */ /* 0x000fe20003f04270 */
[----:B------:R0:W-:Y:S01]  /*03c0*/  STG.E desc[UR4][R4.64], R9 ;  /* 0x0000000904007986 */ /* 0x0001e2000c101904 */
[----:B------:R-:W-:-:S04]  /*03d0*/  SEL R7, R7, R8, !P2 ;  /* 0x0000000807077207 */ /* 0x000fc80005000000 */
[----:B------:R-:W-:Y:S01]  /*03e0*/  ISETP.GT.AND P1, PT, R7, -0x1, PT ;  /* 0xffffffff0700780c */ /* 0x000fe20003f24270 */
[----:B------:R0:W-:Y:S06]  /*03f0*/  STG.E desc[UR4][R4.64+0x4], R7 ;  /* 0x0000040704007986 */ /* 0x0001ec000c101904 */
[----:B------:R-:W-:-:S05]  /*0400*/  @!P0 IMAD.IADD R3, R9, 0x1, R2 ;  /* 0x0000000109038824 */ /* 0x000fca00078e0202 */
[----:B------:R0:W-:Y:S01]  /*0410*/  @!P0 STG.E desc[UR4][R4.64], R3 ;  /* 0x0000000304008986 */ /* 0x0001e2000c101904 */
[----:B------:R-:W-:Y:S05]  /*0420*/  @P1 EXIT ;  /* 0x000000000000194d */ /* 0x000fea0003800000 */
[----:B0-----:R-:W-:-:S05]  /*0430*/  IADD3 R3, PT, PT, R7, R2, RZ ;  /* 0x0000000207037210 */ /* 0x001fca0007ffe0ff */
[----:B------:R-:W-:Y:S01]  /*0440*/  STG.E desc[UR4][R4.64+0x4], R3 ;  /* 0x0000040304007986 */ /* 0x000fe2000c101904 */
[----:B------:R-:W-:Y:S05]  /*0450*/  EXIT ;  /* 0x000000000000794d */ /* 0x000fea0003800000 */
.L_x_28:
        /* <DEDUP_REMOVED lines=10> */
.L_x_31:


//--------------------- .nv.shared.reserved.0     --------------------------
	.section	.nv.shared.reserved.0,"aw",@nobits
	.weak		__nv_reservedSMEM_offset_0_alias
	.size		__nv_reservedSMEM_offset_0_alias, 0, 64
	.other		__nv_reservedSMEM_offset_0_alias,@"STO_CUDA_RESERVED_SHARED STV_DEFAULT"
__nv_reservedSMEM_offset_0_alias:
	.zero		0
	.zero		64


//--------------------- .nv.constant0._Z21medianAndShiftKernel2PKhPKiPfS3_Phiiii --------------------------
	.section	.nv.constant0._Z21medianAndShiftKernel2PKhPKiPfS3_Phiiii,"a",@progbits
	.sectionflags	@""
	.align	4
.nv.constant0._Z21medianAndShiftKernel2PKhPKiPfS3_Phiiii:
	.zero		952


//--------------------- .nv.constant0._Z26computeDisplacementKernel2PKfS0_Piii --------------------------
	.section	.nv.constant0._Z26computeDisplacementKernel2PKfS0_Piii,"a",@progbits
	.sectionflags	@""
	.align	4
.nv.constant0._Z26computeDisplacementKernel2PKfS0_Piii:
	.zero		928


//--------------------- SYMBOLS --------------------------

	.type		.nv.reservedSmem.offset0,@object
	.size		.nv.reservedSmem.offset0,0x4
